//
// Generated by NVIDIA NVVM Compiler
//
// Compiler Build ID: CL-36424714
// Cuda compilation tools, release 13.0, V13.0.88
// Based on NVVM 20.0.0
//

.version 9.0
.target sm_100
.address_size 64

	// .globl	_Z12setup_kernelP17curandStateXORWOWm
.func  (.param .b64 func_retval0) __internal_accurate_pow
(
	.param .b64 __internal_accurate_pow_param_0
)
;
.global .align 4 .b8 precalc_xorwow_matrix[102400];
.global .align 4 .b8 precalc_xorwow_offset_matrix[102400];
.global .align 4 .b8 mrg32k3aM1[2304];
.global .align 4 .b8 mrg32k3aM2[2304];
.global .align 4 .b8 mrg32k3aM1SubSeq[2016];
.global .align 4 .b8 mrg32k3aM2SubSeq[2016];
.global .align 4 .b8 mrg32k3aM1Seq[2304];
.global .align 4 .b8 mrg32k3aM2Seq[2304];
.const .align 8 .b8 __cr_lgamma_table[72];
.const .align 4 .u32 dev_N;
.const .align 4 .u32 dev_M;
.const .align 4 .u32 dev_DIF;

.visible .entry _Z12setup_kernelP17curandStateXORWOWm(
	.param .u64 .ptr .align 1 _Z12setup_kernelP17curandStateXORWOWm_param_0,
	.param .u64 _Z12setup_kernelP17curandStateXORWOWm_param_1
)
{
	.reg .pred 	%p<24>;
	.reg .b32 	%r<410>;
	.reg .b64 	%rd<19>;

	ld.param.u64 	%rd8, [_Z12setup_kernelP17curandStateXORWOWm_param_0];
	ld.param.u64 	%rd9, [_Z12setup_kernelP17curandStateXORWOWm_param_1];
	cvta.to.global.u64 	%rd10, %rd8;
	mov.u32 	%r182, %tid.x;
	cvt.u64.u32 	%rd18, %r182;
	mul.wide.u32 	%rd11, %r182, 48;
	add.s64 	%rd2, %rd10, %rd11;
	cvt.u32.u64 	%r183, %rd9;
	xor.b32  	%r184, %r183, -1429050551;
	mul.lo.s32 	%r185, %r184, 1099087573;
	{ .reg .b32 tmp; mov.b64 {tmp, %r186}, %rd9; }
	xor.b32  	%r187, %r186, -136515619;
	mul.lo.s32 	%r188, %r187, -1703105765;
	add.s32 	%r189, %r185, %r188;
	add.s32 	%r190, %r189, 6615241;
	add.s32 	%r191, %r185, 123456789;
	st.global.v2.u32 	[%rd2], {%r190, %r191};
	xor.b32  	%r192, %r185, 362436069;
	add.s32 	%r193, %r188, 521288629;
	st.global.v2.u32 	[%rd2+8], {%r192, %r193};
	xor.b32  	%r194, %r188, 88675123;
	add.s32 	%r195, %r185, 5783321;
	st.global.v2.u32 	[%rd2+16], {%r194, %r195};
	setp.eq.s32 	%p1, %r182, 0;
	@%p1 bra 	$L__BB0_42;
	mov.b32 	%r316, 0;
$L__BB0_2:
	and.b64  	%rd4, %rd18, 3;
	setp.eq.s64 	%p2, %rd4, 0;
	@%p2 bra 	$L__BB0_41;
	mul.wide.u32 	%rd12, %r316, 3200;
	mov.u64 	%rd13, precalc_xorwow_matrix;
	add.s64 	%rd5, %rd13, %rd12;
	cvt.u32.u64 	%r2, %rd4;
	mov.b32 	%r317, 0;
$L__BB0_4:
	mov.b32 	%r330, 0;
	mov.u32 	%r331, %r330;
	mov.u32 	%r332, %r330;
	mov.u32 	%r333, %r330;
	mov.u32 	%r334, %r330;
	mov.u32 	%r323, %r330;
$L__BB0_5:
	mul.wide.u32 	%rd14, %r323, 4;
	add.s64 	%rd15, %rd2, %rd14;
	ld.global.u32 	%r10, [%rd15+4];
	shl.b32 	%r11, %r323, 5;
	mov.b32 	%r329, 0;
$L__BB0_6:
	.pragma "nounroll";
	shr.u32 	%r200, %r10, %r329;
	and.b32  	%r201, %r200, 1;
	setp.eq.b32 	%p3, %r201, 1;
	not.pred 	%p4, %p3;
	add.s32 	%r202, %r11, %r329;
	mul.lo.s32 	%r203, %r202, 5;
	mul.wide.u32 	%rd16, %r203, 4;
	add.s64 	%rd6, %rd5, %rd16;
	@%p4 bra 	$L__BB0_8;
	ld.global.u32 	%r204, [%rd6];
	xor.b32  	%r334, %r334, %r204;
	ld.global.u32 	%r205, [%rd6+4];
	xor.b32  	%r333, %r333, %r205;
	ld.global.u32 	%r206, [%rd6+8];
	xor.b32  	%r332, %r332, %r206;
	ld.global.u32 	%r207, [%rd6+12];
	xor.b32  	%r331, %r331, %r207;
	ld.global.u32 	%r208, [%rd6+16];
	xor.b32  	%r330, %r330, %r208;
$L__BB0_8:
	and.b32  	%r210, %r200, 2;
	setp.eq.s32 	%p5, %r210, 0;
	@%p5 bra 	$L__BB0_10;
	ld.global.u32 	%r211, [%rd6+20];
	xor.b32  	%r334, %r334, %r211;
	ld.global.u32 	%r212, [%rd6+24];
	xor.b32  	%r333, %r333, %r212;
	ld.global.u32 	%r213, [%rd6+28];
	xor.b32  	%r332, %r332, %r213;
	ld.global.u32 	%r214, [%rd6+32];
	xor.b32  	%r331, %r331, %r214;
	ld.global.u32 	%r215, [%rd6+36];
	xor.b32  	%r330, %r330, %r215;
$L__BB0_10:
	and.b32  	%r217, %r200, 4;
	setp.eq.s32 	%p6, %r217, 0;
	@%p6 bra 	$L__BB0_12;
	ld.global.u32 	%r218, [%rd6+40];
	xor.b32  	%r334, %r334, %r218;
	ld.global.u32 	%r219, [%rd6+44];
	xor.b32  	%r333, %r333, %r219;
	ld.global.u32 	%r220, [%rd6+48];
	xor.b32  	%r332, %r332, %r220;
	ld.global.u32 	%r221, [%rd6+52];
	xor.b32  	%r331, %r331, %r221;
	ld.global.u32 	%r222, [%rd6+56];
	xor.b32  	%r330, %r330, %r222;
$L__BB0_12:
	and.b32  	%r224, %r200, 8;
	setp.eq.s32 	%p7, %r224, 0;
	@%p7 bra 	$L__BB0_14;
	ld.global.u32 	%r225, [%rd6+60];
	xor.b32  	%r334, %r334, %r225;
	ld.global.u32 	%r226, [%rd6+64];
	xor.b32  	%r333, %r333, %r226;
	ld.global.u32 	%r227, [%rd6+68];
	xor.b32  	%r332, %r332, %r227;
	ld.global.u32 	%r228, [%rd6+72];
	xor.b32  	%r331, %r331, %r228;
	ld.global.u32 	%r229, [%rd6+76];
	xor.b32  	%r330, %r330, %r229;
$L__BB0_14:
	and.b32  	%r231, %r200, 16;
	setp.eq.s32 	%p8, %r231, 0;
	@%p8 bra 	$L__BB0_16;
	ld.global.u32 	%r232, [%rd6+80];
	xor.b32  	%r334, %r334, %r232;
	ld.global.u32 	%r233, [%rd6+84];
	xor.b32  	%r333, %r333, %r233;
	ld.global.u32 	%r234, [%rd6+88];
	xor.b32  	%r332, %r332, %r234;
	ld.global.u32 	%r235, [%rd6+92];
	xor.b32  	%r331, %r331, %r235;
	ld.global.u32 	%r236, [%rd6+96];
	xor.b32  	%r330, %r330, %r236;
$L__BB0_16:
	and.b32  	%r238, %r200, 32;
	setp.eq.s32 	%p9, %r238, 0;
	@%p9 bra 	$L__BB0_18;
	ld.global.u32 	%r239, [%rd6+100];
	xor.b32  	%r334, %r334, %r239;
	ld.global.u32 	%r240, [%rd6+104];
	xor.b32  	%r333, %r333, %r240;
	ld.global.u32 	%r241, [%rd6+108];
	xor.b32  	%r332, %r332, %r241;
	ld.global.u32 	%r242, [%rd6+112];
	xor.b32  	%r331, %r331, %r242;
	ld.global.u32 	%r243, [%rd6+116];
	xor.b32  	%r330, %r330, %r243;
$L__BB0_18:
	and.b32  	%r245, %r200, 64;
	setp.eq.s32 	%p10, %r245, 0;
	@%p10 bra 	$L__BB0_20;
	ld.global.u32 	%r246, [%rd6+120];
	xor.b32  	%r334, %r334, %r246;
	ld.global.u32 	%r247, [%rd6+124];
	xor.b32  	%r333, %r333, %r247;
	ld.global.u32 	%r248, [%rd6+128];
	xor.b32  	%r332, %r332, %r248;
	ld.global.u32 	%r249, [%rd6+132];
	xor.b32  	%r331, %r331, %r249;
	ld.global.u32 	%r250, [%rd6+136];
	xor.b32  	%r330, %r330, %r250;
$L__BB0_20:
	and.b32  	%r252, %r200, 128;
	setp.eq.s32 	%p11, %r252, 0;
	@%p11 bra 	$L__BB0_22;
	ld.global.u32 	%r253, [%rd6+140];
	xor.b32  	%r334, %r334, %r253;
	ld.global.u32 	%r254, [%rd6+144];
	xor.b32  	%r333, %r333, %r254;
	ld.global.u32 	%r255, [%rd6+148];
	xor.b32  	%r332, %r332, %r255;
	ld.global.u32 	%r256, [%rd6+152];
	xor.b32  	%r331, %r331, %r256;
	ld.global.u32 	%r257, [%rd6+156];
	xor.b32  	%r330, %r330, %r257;
$L__BB0_22:
	and.b32  	%r259, %r200, 256;
	setp.eq.s32 	%p12, %r259, 0;
	@%p12 bra 	$L__BB0_24;
	ld.global.u32 	%r260, [%rd6+160];
	xor.b32  	%r334, %r334, %r260;
	ld.global.u32 	%r261, [%rd6+164];
	xor.b32  	%r333, %r333, %r261;
	ld.global.u32 	%r262, [%rd6+168];
	xor.b32  	%r332, %r332, %r262;
	ld.global.u32 	%r263, [%rd6+172];
	xor.b32  	%r331, %r331, %r263;
	ld.global.u32 	%r264, [%rd6+176];
	xor.b32  	%r330, %r330, %r264;
$L__BB0_24:
	and.b32  	%r266, %r200, 512;
	setp.eq.s32 	%p13, %r266, 0;
	@%p13 bra 	$L__BB0_26;
	ld.global.u32 	%r267, [%rd6+180];
	xor.b32  	%r334, %r334, %r267;
	ld.global.u32 	%r268, [%rd6+184];
	xor.b32  	%r333, %r333, %r268;
	ld.global.u32 	%r269, [%rd6+188];
	xor.b32  	%r332, %r332, %r269;
	ld.global.u32 	%r270, [%rd6+192];
	xor.b32  	%r331, %r331, %r270;
	ld.global.u32 	%r271, [%rd6+196];
	xor.b32  	%r330, %r330, %r271;
$L__BB0_26:
	and.b32  	%r273, %r200, 1024;
	setp.eq.s32 	%p14, %r273, 0;
	@%p14 bra 	$L__BB0_28;
	ld.global.u32 	%r274, [%rd6+200];
	xor.b32  	%r334, %r334, %r274;
	ld.global.u32 	%r275, [%rd6+204];
	xor.b32  	%r333, %r333, %r275;
	ld.global.u32 	%r276, [%rd6+208];
	xor.b32  	%r332, %r332, %r276;
	ld.global.u32 	%r277, [%rd6+212];
	xor.b32  	%r331, %r331, %r277;
	ld.global.u32 	%r278, [%rd6+216];
	xor.b32  	%r330, %r330, %r278;
$L__BB0_28:
	and.b32  	%r280, %r200, 2048;
	setp.eq.s32 	%p15, %r280, 0;
	@%p15 bra 	$L__BB0_30;
	ld.global.u32 	%r281, [%rd6+220];
	xor.b32  	%r334, %r334, %r281;
	ld.global.u32 	%r282, [%rd6+224];
	xor.b32  	%r333, %r333, %r282;
	ld.global.u32 	%r283, [%rd6+228];
	xor.b32  	%r332, %r332, %r283;
	ld.global.u32 	%r284, [%rd6+232];
	xor.b32  	%r331, %r331, %r284;
	ld.global.u32 	%r285, [%rd6+236];
	xor.b32  	%r330, %r330, %r285;
$L__BB0_30:
	and.b32  	%r287, %r200, 4096;
	setp.eq.s32 	%p16, %r287, 0;
	@%p16 bra 	$L__BB0_32;
	ld.global.u32 	%r288, [%rd6+240];
	xor.b32  	%r334, %r334, %r288;
	ld.global.u32 	%r289, [%rd6+244];
	xor.b32  	%r333, %r333, %r289;
	ld.global.u32 	%r290, [%rd6+248];
	xor.b32  	%r332, %r332, %r290;
	ld.global.u32 	%r291, [%rd6+252];
	xor.b32  	%r331, %r331, %r291;
	ld.global.u32 	%r292, [%rd6+256];
	xor.b32  	%r330, %r330, %r292;
$L__BB0_32:
	and.b32  	%r294, %r200, 8192;
	setp.eq.s32 	%p17, %r294, 0;
	@%p17 bra 	$L__BB0_34;
	ld.global.u32 	%r295, [%rd6+260];
	xor.b32  	%r334, %r334, %r295;
	ld.global.u32 	%r296, [%rd6+264];
	xor.b32  	%r333, %r333, %r296;
	ld.global.u32 	%r297, [%rd6+268];
	xor.b32  	%r332, %r332, %r297;
	ld.global.u32 	%r298, [%rd6+272];
	xor.b32  	%r331, %r331, %r298;
	ld.global.u32 	%r299, [%rd6+276];
	xor.b32  	%r330, %r330, %r299;
$L__BB0_34:
	and.b32  	%r301, %r200, 16384;
	setp.eq.s32 	%p18, %r301, 0;
	@%p18 bra 	$L__BB0_36;
	ld.global.u32 	%r302, [%rd6+280];
	xor.b32  	%r334, %r334, %r302;
	ld.global.u32 	%r303, [%rd6+284];
	xor.b32  	%r333, %r333, %r303;
	ld.global.u32 	%r304, [%rd6+288];
	xor.b32  	%r332, %r332, %r304;
	ld.global.u32 	%r305, [%rd6+292];
	xor.b32  	%r331, %r331, %r305;
	ld.global.u32 	%r306, [%rd6+296];
	xor.b32  	%r330, %r330, %r306;
$L__BB0_36:
	and.b32  	%r308, %r200, 32768;
	setp.eq.s32 	%p19, %r308, 0;
	@%p19 bra 	$L__BB0_38;
	ld.global.u32 	%r309, [%rd6+300];
	xor.b32  	%r334, %r334, %r309;
	ld.global.u32 	%r310, [%rd6+304];
	xor.b32  	%r333, %r333, %r310;
	ld.global.u32 	%r311, [%rd6+308];
	xor.b32  	%r332, %r332, %r311;
	ld.global.u32 	%r312, [%rd6+312];
	xor.b32  	%r331, %r331, %r312;
	ld.global.u32 	%r313, [%rd6+316];
	xor.b32  	%r330, %r330, %r313;
$L__BB0_38:
	add.s32 	%r329, %r329, 16;
	setp.ne.s32 	%p20, %r329, 32;
	@%p20 bra 	$L__BB0_6;
	mad.lo.s32 	%r314, %r323, -31, %r11;
	add.s32 	%r323, %r314, 1;
	setp.ne.s32 	%p21, %r323, 5;
	@%p21 bra 	$L__BB0_5;
	st.global.u32 	[%rd2+4], %r334;
	st.global.u32 	[%rd2+8], %r333;
	st.global.u32 	[%rd2+12], %r332;
	st.global.u32 	[%rd2+16], %r331;
	st.global.u32 	[%rd2+20], %r330;
	add.s32 	%r317, %r317, 1;
	setp.lt.u32 	%p22, %r317, %r2;
	@%p22 bra 	$L__BB0_4;
$L__BB0_41:
	shr.u64 	%rd7, %rd18, 2;
	add.s32 	%r316, %r316, 1;
	setp.gt.u64 	%p23, %rd18, 3;
	mov.u64 	%rd18, %rd7;
	@%p23 bra 	$L__BB0_2;
$L__BB0_42:
	mov.b32 	%r315, 0;
	st.global.v2.u32 	[%rd2+24], {%r315, %r315};
	st.global.u32 	[%rd2+32], %r315;
	mov.b64 	%rd17, 0;
	st.global.u64 	[%rd2+40], %rd17;
	ret;

}
	// .globl	_Z14generar_fichasPcP17curandStateXORWOWPi
.visible .entry _Z14generar_fichasPcP17curandStateXORWOWPi(
	.param .u64 .ptr .align 1 _Z14generar_fichasPcP17curandStateXORWOWPi_param_0,
	.param .u64 .ptr .align 1 _Z14generar_fichasPcP17curandStateXORWOWPi_param_1,
	.param .u64 .ptr .align 1 _Z14generar_fichasPcP17curandStateXORWOWPi_param_2
)
{
	.reg .pred 	%p<2>;
	.reg .b16 	%rs<4>;
	.reg .b32 	%r<26>;
	.reg .b32 	%f<6>;
	.reg .b64 	%rd<11>;
	.reg .b64 	%fd<2>;

	ld.param.u64 	%rd4, [_Z14generar_fichasPcP17curandStateXORWOWPi_param_0];
	ld.param.u64 	%rd2, [_Z14generar_fichasPcP17curandStateXORWOWPi_param_1];
	ld.param.u64 	%rd3, [_Z14generar_fichasPcP17curandStateXORWOWPi_param_2];
	cvta.to.global.u64 	%rd5, %rd4;
	mov.u32 	%r2, %tid.y;
	mov.u32 	%r3, %ntid.x;
	mov.u32 	%r1, %tid.x;
	mad.lo.s32 	%r4, %r2, %r3, %r1;
	shl.b32 	%r5, %r4, 1;
	cvt.u64.u32 	%rd6, %r5;
	add.s64 	%rd1, %rd5, %rd6;
	ld.global.u8 	%rs1, [%rd1];
	setp.ne.s16 	%p1, %rs1, 48;
	@%p1 bra 	$L__BB1_2;
	cvta.to.global.u64 	%rd7, %rd2;
	cvta.to.global.u64 	%rd8, %rd3;
	mul.wide.u32 	%rd9, %r1, 48;
	add.s64 	%rd10, %rd7, %rd9;
	ld.global.v2.u32 	{%r6, %r7}, [%rd10];
	ld.global.v2.u32 	{%r8, %r9}, [%rd10+8];
	ld.global.v2.u32 	{%r10, %r11}, [%rd10+16];
	ld.global.v2.u32 	{%r12, %r13}, [%rd10+24];
	ld.global.f32 	%f1, [%rd10+32];
	ld.global.f64 	%fd1, [%rd10+40];
	shr.u32 	%r14, %r7, 2;
	xor.b32  	%r15, %r14, %r7;
	shl.b32 	%r16, %r11, 4;
	shl.b32 	%r17, %r15, 1;
	xor.b32  	%r18, %r16, %r17;
	xor.b32  	%r19, %r18, %r11;
	xor.b32  	%r20, %r19, %r15;
	add.s32 	%r21, %r6, 362437;
	add.s32 	%r22, %r20, %r21;
	cvt.rn.f32.u32 	%f2, %r22;
	fma.rn.f32 	%f3, %f2, 0f2F800000, 0f2F000000;
	ld.const.u32 	%r23, [dev_DIF];
	cvt.rn.f32.s32 	%f4, %r23;
	mul.f32 	%f5, %f3, %f4;
	cvt.rzi.s32.f32 	%r24, %f5;
	cvt.u16.u32 	%rs2, %r24;
	add.s16 	%rs3, %rs2, 1;
	st.global.u8 	[%rd1], %rs3;
	st.global.v2.u32 	[%rd10], {%r21, %r8};
	st.global.v2.u32 	[%rd10+8], {%r9, %r10};
	st.global.v2.u32 	[%rd10+16], {%r11, %r20};
	st.global.v2.u32 	[%rd10+24], {%r12, %r13};
	st.global.f32 	[%rd10+32], %f1;
	st.global.f64 	[%rd10+40], %fd1;
	atom.global.add.u32 	%r25, [%rd8+4], -1;
$L__BB1_2:
	ret;

}
	// .globl	_Z12bajar_fichasPc
.visible .entry _Z12bajar_fichasPc(
	.param .u64 .ptr .align 1 _Z12bajar_fichasPc_param_0
)
{
	.reg .pred 	%p<5>;
	.reg .b16 	%rs<5>;
	.reg .b32 	%r<12>;
	.reg .b64 	%rd<7>;

	ld.param.u64 	%rd4, [_Z12bajar_fichasPc_param_0];
	cvta.to.global.u64 	%rd1, %rd4;
	ld.const.u32 	%r1, [dev_N];
	ld.const.u32 	%r5, [dev_M];
	mov.u32 	%r6, %tid.x;
	not.b32 	%r7, %r6;
	mad.lo.s32 	%r11, %r5, %r1, %r7;
	setp.lt.s32 	%p1, %r11, %r1;
	@%p1 bra 	$L__BB2_5;
$L__BB2_1:
	shl.b32 	%r8, %r11, 1;
	cvt.s64.s32 	%rd5, %r8;
	add.s64 	%rd2, %rd1, %rd5;
	ld.global.u8 	%rs2, [%rd2];
	setp.ne.s16 	%p2, %rs2, 48;
	@%p2 bra 	$L__BB2_4;
	sub.s32 	%r9, %r11, %r1;
	shl.b32 	%r10, %r9, 1;
	cvt.s64.s32 	%rd6, %r10;
	add.s64 	%rd3, %rd1, %rd6;
	ld.global.u8 	%rs1, [%rd3];
	setp.eq.s16 	%p3, %rs1, 48;
	@%p3 bra 	$L__BB2_4;
	st.global.u8 	[%rd2], %rs1;
	ld.global.u8 	%rs3, [%rd3+1];
	st.global.u8 	[%rd2+1], %rs3;
	mov.b16 	%rs4, 48;
	st.global.u8 	[%rd3], %rs4;
	st.global.u8 	[%rd3+1], %rs4;
$L__BB2_4:
	sub.s32 	%r11, %r11, %r1;
	setp.ge.s32 	%p4, %r11, %r1;
	@%p4 bra 	$L__BB2_1;
$L__BB2_5:
	ret;

}
	// .globl	_Z15eliminar_fichasPcPiS0_P17curandStateXORWOW
.visible .entry _Z15eliminar_fichasPcPiS0_P17curandStateXORWOW(
	.param .u64 .ptr .align 1 _Z15eliminar_fichasPcPiS0_P17curandStateXORWOW_param_0,
	.param .u64 .ptr .align 1 _Z15eliminar_fichasPcPiS0_P17curandStateXORWOW_param_1,
	.param .u64 .ptr .align 1 _Z15eliminar_fichasPcPiS0_P17curandStateXORWOW_param_2,
	.param .u64 .ptr .align 1 _Z15eliminar_fichasPcPiS0_P17curandStateXORWOW_param_3
)
{
	.reg .pred 	%p<22>;
	.reg .b16 	%rs<25>;
	.reg .b32 	%r<53>;
	.reg .b32 	%f<5>;
	.reg .b64 	%rd<19>;

	ld.param.u64 	%rd7, [_Z15eliminar_fichasPcPiS0_P17curandStateXORWOW_param_0];
	ld.param.u64 	%rd8, [_Z15eliminar_fichasPcPiS0_P17curandStateXORWOW_param_1];
	ld.param.u64 	%rd9, [_Z15eliminar_fichasPcPiS0_P17curandStateXORWOW_param_2];
	ld.param.u64 	%rd6, [_Z15eliminar_fichasPcPiS0_P17curandStateXORWOW_param_3];
	cvta.to.global.u64 	%rd1, %rd9;
	cvta.to.global.u64 	%rd2, %rd7;
	cvta.to.global.u64 	%rd10, %rd8;
	mov.u32 	%r16, %ctaid.x;
	mov.u32 	%r1, %ntid.x;
	mov.u32 	%r2, %tid.x;
	mad.lo.s32 	%r3, %r16, %r1, %r2;
	mov.u32 	%r17, %ctaid.y;
	mov.u32 	%r4, %ntid.y;
	mov.u32 	%r18, %tid.y;
	mad.lo.s32 	%r5, %r17, %r4, %r18;
	mad.lo.s32 	%r6, %r5, %r1, %r3;
	shl.b32 	%r7, %r6, 1;
	ld.global.u32 	%r19, [%rd10+4];
	ld.global.u32 	%r20, [%rd10];
	mad.lo.s32 	%r21, %r19, %r1, %r20;
	shl.b32 	%r8, %r21, 1;
	cvt.s64.s32 	%rd11, %r8;
	add.s64 	%rd12, %rd2, %rd11;
	ld.global.u8 	%rs1, [%rd12];
	setp.ne.s32 	%p1, %r7, %r8;
	cvt.s64.s32 	%rd13, %r7;
	add.s64 	%rd3, %rd2, %rd13;
	@%p1 bra 	$L__BB3_2;
	mov.b16 	%rs6, 48;
	st.global.u8 	[%rd3], %rs6;
	bra.uni 	$L__BB3_4;
$L__BB3_2:
	ld.global.u8 	%rs4, [%rd3];
	setp.ne.s16 	%p2, %rs4, %rs1;
	@%p2 bra 	$L__BB3_4;
	atom.global.add.u32 	%r22, [%rd1], 1;
$L__BB3_4:
	bar.sync 	0;
	ld.global.u32 	%r9, [%rd1];
	st.global.u32 	[%rd1+4], %r9;
	add.s32 	%r10, %r3, 1;
	add.s32 	%r11, %r5, 1;
	shl.b32 	%r23, %r1, 1;
	add.s32 	%r24, %r7, %r23;
	cvt.u64.u32 	%rd14, %r24;
	add.s64 	%rd4, %rd2, %rd14;
	sub.s32 	%r25, %r6, %r1;
	shl.b32 	%r26, %r25, 1;
	cvt.u64.u32 	%rd15, %r26;
	add.s64 	%rd5, %rd2, %rd15;
	mov.b16 	%rs24, 0;
	mov.u32 	%r52, %r9;
$L__BB3_5:
	setp.eq.s16 	%p3, %rs1, 48;
	st.global.u32 	[%rd1], %r52;
	bar.sync 	0;
	ld.global.u8 	%rs9, [%rd3];
	setp.ne.s16 	%p4, %rs9, %rs1;
	or.pred  	%p5, %p4, %p3;
	@%p5 bra 	$L__BB3_16;
	setp.ge.u32 	%p6, %r10, %r1;
	@%p6 bra 	$L__BB3_8;
	ld.global.u8 	%rs10, [%rd3+2];
	setp.eq.s16 	%p7, %rs10, 48;
	@%p7 bra 	$L__BB3_15;
$L__BB3_8:
	setp.lt.s32 	%p8, %r3, 1;
	@%p8 bra 	$L__BB3_10;
	ld.global.u8 	%rs11, [%rd3+-2];
	setp.eq.s16 	%p9, %rs11, 48;
	@%p9 bra 	$L__BB3_15;
$L__BB3_10:
	setp.ge.u32 	%p10, %r11, %r4;
	@%p10 bra 	$L__BB3_12;
	ld.global.u8 	%rs12, [%rd4];
	setp.eq.s16 	%p11, %rs12, 48;
	@%p11 bra 	$L__BB3_15;
$L__BB3_12:
	setp.eq.s32 	%p12, %r5, 0;
	@%p12 bra 	$L__BB3_14;
	ld.global.u8 	%rs14, [%rd5];
	setp.ne.s16 	%p13, %rs14, 48;
	and.b16  	%rs15, %rs24, 255;
	setp.eq.s16 	%p14, %rs15, 0;
	and.pred  	%p15, %p13, %p14;
	mov.b16 	%rs24, 0;
	@%p15 bra 	$L__BB3_16;
	bra.uni 	$L__BB3_15;
$L__BB3_14:
	and.b16  	%rs17, %rs24, 255;
	setp.eq.s16 	%p16, %rs17, 0;
	mov.b16 	%rs24, 0;
	@%p16 bra 	$L__BB3_16;
$L__BB3_15:
	atom.global.add.u32 	%r27, [%rd1+4], -1;
	mov.b16 	%rs19, 48;
	st.global.u8 	[%rd3], %rs19;
	mov.b16 	%rs24, 1;
$L__BB3_16:
	bar.sync 	0;
	ld.global.u32 	%r13, [%rd1];
	ld.global.u32 	%r52, [%rd1+4];
	setp.ne.s32 	%p17, %r13, %r52;
	@%p17 bra 	$L__BB3_5;
	setp.ne.s32 	%p18, %r7, %r8;
	@%p18 bra 	$L__BB3_24;
	sub.s32 	%r15, %r9, %r13;
	add.s32 	%r28, %r15, 1;
	st.global.u32 	[%rd1+4], %r28;
	setp.eq.s32 	%p19, %r15, 5;
	@%p19 bra 	$L__BB3_21;
	setp.ne.s32 	%p20, %r15, 4;
	@%p20 bra 	$L__BB3_22;
	mov.b16 	%rs21, 66;
	st.global.u8 	[%rd3], %rs21;
	ld.global.u32 	%r31, [%rd1+4];
	add.s32 	%r32, %r31, -1;
	st.global.u32 	[%rd1+4], %r32;
	bra.uni 	$L__BB3_24;
$L__BB3_21:
	mov.b16 	%rs20, 84;
	st.global.u8 	[%rd3], %rs20;
	ld.global.u32 	%r29, [%rd1+4];
	add.s32 	%r30, %r29, -1;
	st.global.u32 	[%rd1+4], %r30;
	bra.uni 	$L__BB3_24;
$L__BB3_22:
	setp.lt.s32 	%p21, %r15, 6;
	@%p21 bra 	$L__BB3_24;
	mov.b16 	%rs22, 82;
	st.global.u8 	[%rd3], %rs22;
	cvta.to.global.u64 	%rd16, %rd6;
	mul.wide.u32 	%rd17, %r2, 48;
	add.s64 	%rd18, %rd16, %rd17;
	ld.global.v2.u32 	{%r33, %r34}, [%rd18];
	ld.global.v2.u32 	{%r35, %r36}, [%rd18+8];
	ld.global.v2.u32 	{%r37, %r38}, [%rd18+16];
	shr.u32 	%r39, %r34, 2;
	xor.b32  	%r40, %r39, %r34;
	shl.b32 	%r41, %r38, 4;
	shl.b32 	%r42, %r40, 1;
	xor.b32  	%r43, %r41, %r42;
	xor.b32  	%r44, %r43, %r38;
	xor.b32  	%r45, %r44, %r40;
	add.s32 	%r46, %r33, 362437;
	add.s32 	%r47, %r45, %r46;
	cvt.rn.f32.u32 	%f1, %r47;
	fma.rn.f32 	%f2, %f1, 0f2F800000, 0f2F000000;
	ld.const.u32 	%r48, [dev_DIF];
	cvt.rn.f32.s32 	%f3, %r48;
	fma.rn.f32 	%f4, %f2, %f3, 0f3F800000;
	st.global.v2.u32 	[%rd18], {%r46, %r35};
	st.global.v2.u32 	[%rd18+8], {%r36, %r37};
	st.global.v2.u32 	[%rd18+16], {%r38, %r45};
	ld.global.u32 	%r49, [%rd1+4];
	add.s32 	%r50, %r49, -1;
	st.global.u32 	[%rd1+4], %r50;
	cvt.rzi.s32.f32 	%r51, %f4;
	st.global.u8 	[%rd3+1], %r51;
$L__BB3_24:
	ret;

}
	// .globl	_Z14eliminar_bombaPcPiS0_i
.visible .entry _Z14eliminar_bombaPcPiS0_i(
	.param .u64 .ptr .align 1 _Z14eliminar_bombaPcPiS0_i_param_0,
	.param .u64 .ptr .align 1 _Z14eliminar_bombaPcPiS0_i_param_1,
	.param .u64 .ptr .align 1 _Z14eliminar_bombaPcPiS0_i_param_2,
	.param .u32 _Z14eliminar_bombaPcPiS0_i_param_3
)
{
	.reg .pred 	%p<4>;
	.reg .b16 	%rs<3>;
	.reg .b32 	%r<11>;
	.reg .b64 	%rd<11>;

	ld.param.u64 	%rd4, [_Z14eliminar_bombaPcPiS0_i_param_0];
	ld.param.u64 	%rd5, [_Z14eliminar_bombaPcPiS0_i_param_1];
	ld.param.u64 	%rd6, [_Z14eliminar_bombaPcPiS0_i_param_2];
	ld.param.u32 	%r4, [_Z14eliminar_bombaPcPiS0_i_param_3];
	cvta.to.global.u64 	%rd1, %rd6;
	cvta.to.global.u64 	%rd2, %rd4;
	cvta.to.global.u64 	%rd3, %rd5;
	mov.u32 	%r1, %tid.y;
	mov.u32 	%r5, %ntid.x;
	mov.u32 	%r2, %tid.x;
	mad.lo.s32 	%r6, %r1, %r5, %r2;
	shl.b32 	%r3, %r6, 1;
	setp.ne.s32 	%p1, %r4, 0;
	@%p1 bra 	$L__BB4_3;
	ld.global.u32 	%r9, [%rd3+4];
	setp.ne.s32 	%p3, %r1, %r9;
	@%p3 bra 	$L__BB4_5;
	cvt.u64.u32 	%rd9, %r3;
	add.s64 	%rd10, %rd2, %rd9;
	mov.b16 	%rs2, 48;
	st.global.u8 	[%rd10], %rs2;
	atom.global.add.u32 	%r10, [%rd1+4], 1;
	bra.uni 	$L__BB4_5;
$L__BB4_3:
	ld.global.u32 	%r7, [%rd3];
	setp.ne.s32 	%p2, %r2, %r7;
	@%p2 bra 	$L__BB4_5;
	cvt.u64.u32 	%rd7, %r3;
	add.s64 	%rd8, %rd2, %rd7;
	mov.b16 	%rs1, 48;
	st.global.u8 	[%rd8], %rs1;
	atom.global.add.u32 	%r8, [%rd1+4], 1;
$L__BB4_5:
	ret;

}
	// .globl	_Z12eliminar_tntPcPiS0_
.visible .entry _Z12eliminar_tntPcPiS0_(
	.param .u64 .ptr .align 1 _Z12eliminar_tntPcPiS0__param_0,
	.param .u64 .ptr .align 1 _Z12eliminar_tntPcPiS0__param_1,
	.param .u64 .ptr .align 1 _Z12eliminar_tntPcPiS0__param_2
)
{
	.reg .pred 	%p<28>;
	.reg .b16 	%rs<2>;
	.reg .b32 	%r<44>;
	.reg .b32 	%f<2>;
	.reg .b64 	%rd<9>;
	.reg .b64 	%fd<39>;

	ld.param.u64 	%rd2, [_Z12eliminar_tntPcPiS0__param_0];
	ld.param.u64 	%rd4, [_Z12eliminar_tntPcPiS0__param_1];
	ld.param.u64 	%rd3, [_Z12eliminar_tntPcPiS0__param_2];
	cvta.to.global.u64 	%rd1, %rd4;
	mov.u32 	%r1, %tid.y;
	mov.u32 	%r2, %tid.x;
	cvt.rn.f64.u32 	%fd15, %r2;
	ld.global.u32 	%r7, [%rd1];
	cvt.rn.f64.s32 	%fd16, %r7;
	sub.f64 	%fd1, %fd15, %fd16;
	{
	.reg .b32 %temp; 
	mov.b64 	{%temp, %r3}, %fd1;
	}
	mov.f64 	%fd17, 0d4000000000000000;
	{
	.reg .b32 %temp; 
	mov.b64 	{%temp, %r8}, %fd17;
	}
	and.b32  	%r5, %r8, 2146435072;
	setp.eq.s32 	%p1, %r5, 1062207488;
	abs.f64 	%fd2, %fd1;
	{ // callseq 0, 0
	.param .b64 param0;
	st.param.f64 	[param0], %fd2;
	.param .b64 retval0;
	call.uni (retval0), 
	__internal_accurate_pow, 
	(
	param0
	);
	ld.param.f64 	%fd18, [retval0];
	} // callseq 0
	setp.lt.s32 	%p2, %r3, 0;
	neg.f64 	%fd20, %fd18;
	selp.f64 	%fd21, %fd20, %fd18, %p1;
	selp.f64 	%fd36, %fd21, %fd18, %p2;
	setp.neu.f64 	%p3, %fd1, 0d0000000000000000;
	@%p3 bra 	$L__BB5_2;
	setp.eq.s32 	%p4, %r5, 1062207488;
	selp.b32 	%r9, %r3, 0, %p4;
	setp.lt.s32 	%p5, %r8, 0;
	or.b32  	%r10, %r9, 2146435072;
	selp.b32 	%r11, %r10, %r9, %p5;
	mov.b32 	%r12, 0;
	mov.b64 	%fd36, {%r12, %r11};
$L__BB5_2:
	add.f64 	%fd22, %fd1, 0d4000000000000000;
	{
	.reg .b32 %temp; 
	mov.b64 	{%temp, %r13}, %fd22;
	}
	and.b32  	%r14, %r13, 2146435072;
	setp.ne.s32 	%p6, %r14, 2146435072;
	setp.neu.f64 	%p7, %fd2, 0d7FF0000000000000;
	or.pred  	%p8, %p7, %p6;
	@%p8 bra 	$L__BB5_4;
	setp.lt.s32 	%p9, %r3, 0;
	setp.eq.s32 	%p10, %r5, 1062207488;
	setp.lt.s32 	%p11, %r8, 0;
	selp.b32 	%r16, 0, 2146435072, %p11;
	and.b32  	%r17, %r8, 2147483647;
	setp.ne.s32 	%p12, %r17, 1071644672;
	or.b32  	%r18, %r16, -2147483648;
	selp.b32 	%r19, %r18, %r16, %p12;
	selp.b32 	%r20, %r19, %r16, %p10;
	selp.b32 	%r21, %r20, %r16, %p9;
	mov.b32 	%r22, 0;
	mov.b64 	%fd36, {%r22, %r21};
$L__BB5_4:
	setp.eq.s32 	%p13, %r5, 1062207488;
	setp.eq.f64 	%p14, %fd1, 0d3FF0000000000000;
	selp.f64 	%fd23, 0d3FF0000000000000, %fd36, %p14;
	cvt.rn.f32.f64 	%f1, %fd23;
	cvt.rn.f64.u32 	%fd24, %r1;
	ld.global.u32 	%r24, [%rd1+4];
	cvt.rn.f64.s32 	%fd25, %r24;
	sub.f64 	%fd8, %fd24, %fd25;
	{
	.reg .b32 %temp; 
	mov.b64 	{%temp, %r6}, %fd8;
	}
	abs.f64 	%fd9, %fd8;
	{ // callseq 1, 0
	.param .b64 param0;
	st.param.f64 	[param0], %fd9;
	.param .b64 retval0;
	call.uni (retval0), 
	__internal_accurate_pow, 
	(
	param0
	);
	ld.param.f64 	%fd26, [retval0];
	} // callseq 1
	setp.lt.s32 	%p15, %r6, 0;
	neg.f64 	%fd28, %fd26;
	selp.f64 	%fd29, %fd28, %fd26, %p13;
	selp.f64 	%fd38, %fd29, %fd26, %p15;
	setp.neu.f64 	%p16, %fd8, 0d0000000000000000;
	@%p16 bra 	$L__BB5_6;
	setp.eq.s32 	%p17, %r5, 1062207488;
	selp.b32 	%r25, %r6, 0, %p17;
	setp.lt.s32 	%p18, %r8, 0;
	or.b32  	%r26, %r25, 2146435072;
	selp.b32 	%r27, %r26, %r25, %p18;
	mov.b32 	%r28, 0;
	mov.b64 	%fd38, {%r28, %r27};
$L__BB5_6:
	add.f64 	%fd30, %fd8, 0d4000000000000000;
	{
	.reg .b32 %temp; 
	mov.b64 	{%temp, %r29}, %fd30;
	}
	and.b32  	%r30, %r29, 2146435072;
	setp.ne.s32 	%p19, %r30, 2146435072;
	setp.neu.f64 	%p20, %fd9, 0d7FF0000000000000;
	or.pred  	%p21, %p20, %p19;
	@%p21 bra 	$L__BB5_8;
	setp.lt.s32 	%p22, %r6, 0;
	setp.eq.s32 	%p23, %r5, 1062207488;
	setp.lt.s32 	%p24, %r8, 0;
	selp.b32 	%r32, 0, 2146435072, %p24;
	and.b32  	%r33, %r8, 2147483647;
	setp.ne.s32 	%p25, %r33, 1071644672;
	or.b32  	%r34, %r32, -2147483648;
	selp.b32 	%r35, %r34, %r32, %p25;
	selp.b32 	%r36, %r35, %r32, %p23;
	selp.b32 	%r37, %r36, %r32, %p22;
	mov.b32 	%r38, 0;
	mov.b64 	%fd38, {%r38, %r37};
$L__BB5_8:
	setp.eq.f64 	%p26, %fd8, 0d3FF0000000000000;
	selp.f64 	%fd31, 0d3FF0000000000000, %fd38, %p26;
	cvt.f64.f32 	%fd32, %f1;
	add.f64 	%fd33, %fd31, %fd32;
	sqrt.rn.f64 	%fd34, %fd33;
	cvt.rzi.s32.f64 	%r39, %fd34;
	setp.gt.s32 	%p27, %r39, 4;
	@%p27 bra 	$L__BB5_10;
	cvta.to.global.u64 	%rd5, %rd2;
	cvta.to.global.u64 	%rd6, %rd3;
	mov.u32 	%r40, %ntid.x;
	mad.lo.s32 	%r41, %r1, %r40, %r2;
	shl.b32 	%r42, %r41, 1;
	cvt.u64.u32 	%rd7, %r42;
	add.s64 	%rd8, %rd5, %rd7;
	mov.b16 	%rs1, 48;
	st.global.u8 	[%rd8], %rs1;
	atom.global.add.u32 	%r43, [%rd6+4], 1;
$L__BB5_10:
	ret;

}
	// .globl	_Z21eliminar_rompecabezasPcPiS0_
.visible .entry _Z21eliminar_rompecabezasPcPiS0_(
	.param .u64 .ptr .align 1 _Z21eliminar_rompecabezasPcPiS0__param_0,
	.param .u64 .ptr .align 1 _Z21eliminar_rompecabezasPcPiS0__param_1,
	.param .u64 .ptr .align 1 _Z21eliminar_rompecabezasPcPiS0__param_2
)
{
	.reg .pred 	%p<4>;
	.reg .b16 	%rs<4>;
	.reg .b32 	%r<13>;
	.reg .b64 	%rd<11>;

	ld.param.u64 	%rd3, [_Z21eliminar_rompecabezasPcPiS0__param_0];
	ld.param.u64 	%rd4, [_Z21eliminar_rompecabezasPcPiS0__param_1];
	ld.param.u64 	%rd2, [_Z21eliminar_rompecabezasPcPiS0__param_2];
	cvta.to.global.u64 	%rd5, %rd3;
	cvta.to.global.u64 	%rd6, %rd4;
	mov.u32 	%r1, %tid.y;
	mov.u32 	%r2, %ntid.x;
	mov.u32 	%r3, %tid.x;
	mad.lo.s32 	%r4, %r1, %r2, %r3;
	shl.b32 	%r6, %r4, 1;
	ld.global.u32 	%r7, [%rd6+4];
	ld.global.u32 	%r8, [%rd6];
	mad.lo.s32 	%r9, %r7, %r2, %r8;
	shl.b32 	%r11, %r9, 1;
	cvt.s64.s32 	%rd7, %r11;
	add.s64 	%rd8, %rd5, %rd7;
	ld.global.u8 	%rs1, [%rd8+1];
	bar.sync 	0;
	cvt.u64.u32 	%rd9, %r6;
	add.s64 	%rd1, %rd5, %rd9;
	ld.global.u8 	%rs2, [%rd1];
	setp.ne.s16 	%p1, %rs2, %rs1;
	setp.ne.s32 	%p2, %r6, %r11;
	and.pred  	%p3, %p1, %p2;
	@%p3 bra 	$L__BB6_2;
	cvta.to.global.u64 	%rd10, %rd2;
	mov.b16 	%rs3, 48;
	st.global.u8 	[%rd1], %rs3;
	atom.global.add.u32 	%r12, [%rd10+4], 1;
$L__BB6_2:
	ret;

}
.func  (.param .b64 func_retval0) __internal_accurate_pow(
	.param .b64 __internal_accurate_pow_param_0
)
{
	.reg .pred 	%p<8>;
	.reg .b32 	%r<49>;
	.reg .b32 	%f<3>;
	.reg .b64 	%fd<109>;

	ld.param.f64 	%fd10, [__internal_accurate_pow_param_0];
	{
	.reg .b32 %temp; 
	mov.b64 	{%temp, %r46}, %fd10;
	}
	{
	.reg .b32 %temp; 
	mov.b64 	{%r45, %temp}, %fd10;
	}
	shr.u32 	%r47, %r46, 20;
	setp.gt.u32 	%p1, %r46, 1048575;
	@%p1 bra 	$L__BB7_2;
	mul.f64 	%fd11, %fd10, 0d4350000000000000;
	{
	.reg .b32 %temp; 
	mov.b64 	{%temp, %r46}, %fd11;
	}
	{
	.reg .b32 %temp; 
	mov.b64 	{%r45, %temp}, %fd11;
	}
	shr.u32 	%r16, %r46, 20;
	add.s32 	%r47, %r16, -54;
$L__BB7_2:
	add.s32 	%r48, %r47, -1023;
	and.b32  	%r17, %r46, -2146435073;
	or.b32  	%r18, %r17, 1072693248;
	mov.b64 	%fd107, {%r45, %r18};
	setp.lt.u32 	%p2, %r18, 1073127583;
	@%p2 bra 	$L__BB7_4;
	{
	.reg .b32 %temp; 
	mov.b64 	{%r19, %temp}, %fd107;
	}
	{
	.reg .b32 %temp; 
	mov.b64 	{%temp, %r20}, %fd107;
	}
	add.s32 	%r21, %r20, -1048576;
	mov.b64 	%fd107, {%r19, %r21};
	add.s32 	%r48, %r47, -1022;
$L__BB7_4:
	add.f64 	%fd12, %fd107, 0dBFF0000000000000;
	add.f64 	%fd13, %fd107, 0d3FF0000000000000;
	rcp.approx.ftz.f64 	%fd14, %fd13;
	neg.f64 	%fd15, %fd13;
	fma.rn.f64 	%fd16, %fd15, %fd14, 0d3FF0000000000000;
	fma.rn.f64 	%fd17, %fd16, %fd16, %fd16;
	fma.rn.f64 	%fd18, %fd17, %fd14, %fd14;
	mul.f64 	%fd19, %fd12, %fd18;
	fma.rn.f64 	%fd20, %fd12, %fd18, %fd19;
	mul.f64 	%fd21, %fd20, %fd20;
	fma.rn.f64 	%fd22, %fd21, 0d3EB0F5FF7D2CAFE2, 0d3ED0F5D241AD3B5A;
	fma.rn.f64 	%fd23, %fd22, %fd21, 0d3EF3B20A75488A3F;
	fma.rn.f64 	%fd24, %fd23, %fd21, 0d3F1745CDE4FAECD5;
	fma.rn.f64 	%fd25, %fd24, %fd21, 0d3F3C71C7258A578B;
	fma.rn.f64 	%fd26, %fd25, %fd21, 0d3F6249249242B910;
	fma.rn.f64 	%fd27, %fd26, %fd21, 0d3F89999999999DFB;
	sub.f64 	%fd28, %fd12, %fd20;
	add.f64 	%fd29, %fd28, %fd28;
	neg.f64 	%fd30, %fd20;
	fma.rn.f64 	%fd31, %fd30, %fd12, %fd29;
	mul.f64 	%fd32, %fd18, %fd31;
	fma.rn.f64 	%fd33, %fd21, %fd27, 0d3FB5555555555555;
	mov.f64 	%fd34, 0d3FB5555555555555;
	sub.f64 	%fd35, %fd34, %fd33;
	fma.rn.f64 	%fd36, %fd21, %fd27, %fd35;
	add.f64 	%fd37, %fd36, 0dBC46A4CB00B9E7B0;
	add.f64 	%fd38, %fd33, %fd37;
	sub.f64 	%fd39, %fd33, %fd38;
	add.f64 	%fd40, %fd37, %fd39;
	mul.rn.f64 	%fd41, %fd20, %fd20;
	neg.f64 	%fd42, %fd41;
	fma.rn.f64 	%fd43, %fd20, %fd20, %fd42;
	{
	.reg .b32 %temp; 
	mov.b64 	{%r22, %temp}, %fd32;
	}
	{
	.reg .b32 %temp; 
	mov.b64 	{%temp, %r23}, %fd32;
	}
	add.s32 	%r24, %r23, 1048576;
	mov.b64 	%fd44, {%r22, %r24};
	fma.rn.f64 	%fd45, %fd20, %fd44, %fd43;
	mul.rn.f64 	%fd46, %fd41, %fd20;
	neg.f64 	%fd47, %fd46;
	fma.rn.f64 	%fd48, %fd41, %fd20, %fd47;
	fma.rn.f64 	%fd49, %fd41, %fd32, %fd48;
	fma.rn.f64 	%fd50, %fd45, %fd20, %fd49;
	mul.rn.f64 	%fd51, %fd38, %fd46;
	neg.f64 	%fd52, %fd51;
	fma.rn.f64 	%fd53, %fd38, %fd46, %fd52;
	fma.rn.f64 	%fd54, %fd38, %fd50, %fd53;
	fma.rn.f64 	%fd55, %fd40, %fd46, %fd54;
	add.f64 	%fd56, %fd51, %fd55;
	sub.f64 	%fd57, %fd51, %fd56;
	add.f64 	%fd58, %fd55, %fd57;
	add.f64 	%fd59, %fd20, %fd56;
	sub.f64 	%fd60, %fd20, %fd59;
	add.f64 	%fd61, %fd56, %fd60;
	add.f64 	%fd62, %fd58, %fd61;
	add.f64 	%fd63, %fd32, %fd62;
	add.f64 	%fd64, %fd59, %fd63;
	sub.f64 	%fd65, %fd59, %fd64;
	add.f64 	%fd66, %fd63, %fd65;
	xor.b32  	%r25, %r48, -2147483648;
	mov.b32 	%r26, 1127219200;
	mov.b64 	%fd67, {%r25, %r26};
	mov.b32 	%r27, -2147483648;
	mov.b64 	%fd68, {%r27, %r26};
	sub.f64 	%fd69, %fd67, %fd68;
	fma.rn.f64 	%fd70, %fd69, 0d3FE62E42FEFA39EF, %fd64;
	fma.rn.f64 	%fd71, %fd69, 0dBFE62E42FEFA39EF, %fd70;
	sub.f64 	%fd72, %fd71, %fd64;
	sub.f64 	%fd73, %fd66, %fd72;
	fma.rn.f64 	%fd74, %fd69, 0d3C7ABC9E3B39803F, %fd73;
	add.f64 	%fd75, %fd70, %fd74;
	sub.f64 	%fd76, %fd70, %fd75;
	add.f64 	%fd77, %fd74, %fd76;
	mov.f64 	%fd78, 0d4000000000000000;
	{
	.reg .b32 %temp; 
	mov.b64 	{%temp, %r28}, %fd78;
	}
	{
	.reg .b32 %temp; 
	mov.b64 	{%r29, %temp}, %fd78;
	}
	shl.b32 	%r30, %r28, 1;
	setp.gt.u32 	%p3, %r30, -33554433;
	and.b32  	%r31, %r28, -15728641;
	selp.b32 	%r32, %r31, %r28, %p3;
	mov.b64 	%fd79, {%r29, %r32};
	mul.rn.f64 	%fd80, %fd75, %fd79;
	neg.f64 	%fd81, %fd80;
	fma.rn.f64 	%fd82, %fd75, %fd79, %fd81;
	fma.rn.f64 	%fd83, %fd77, %fd79, %fd82;
	add.f64 	%fd4, %fd80, %fd83;
	sub.f64 	%fd84, %fd80, %fd4;
	add.f64 	%fd5, %fd83, %fd84;
	fma.rn.f64 	%fd85, %fd4, 0d3FF71547652B82FE, 0d4338000000000000;
	{
	.reg .b32 %temp; 
	mov.b64 	{%r13, %temp}, %fd85;
	}
	mov.f64 	%fd86, 0dC338000000000000;
	add.rn.f64 	%fd87, %fd85, %fd86;
	fma.rn.f64 	%fd88, %fd87, 0dBFE62E42FEFA39EF, %fd4;
	fma.rn.f64 	%fd89, %fd87, 0dBC7ABC9E3B39803F, %fd88;
	fma.rn.f64 	%fd90, %fd89, 0d3E5ADE1569CE2BDF, 0d3E928AF3FCA213EA;
	fma.rn.f64 	%fd91, %fd90, %fd89, 0d3EC71DEE62401315;
	fma.rn.f64 	%fd92, %fd91, %fd89, 0d3EFA01997C89EB71;
	fma.rn.f64 	%fd93, %fd92, %fd89, 0d3F2A01A014761F65;
	fma.rn.f64 	%fd94, %fd93, %fd89, 0d3F56C16C1852B7AF;
	fma.rn.f64 	%fd95, %fd94, %fd89, 0d3F81111111122322;
	fma.rn.f64 	%fd96, %fd95, %fd89, 0d3FA55555555502A1;
	fma.rn.f64 	%fd97, %fd96, %fd89, 0d3FC5555555555511;
	fma.rn.f64 	%fd98, %fd97, %fd89, 0d3FE000000000000B;
	fma.rn.f64 	%fd99, %fd98, %fd89, 0d3FF0000000000000;
	fma.rn.f64 	%fd100, %fd99, %fd89, 0d3FF0000000000000;
	{
	.reg .b32 %temp; 
	mov.b64 	{%r14, %temp}, %fd100;
	}
	{
	.reg .b32 %temp; 
	mov.b64 	{%temp, %r15}, %fd100;
	}
	shl.b32 	%r33, %r13, 20;
	add.s32 	%r34, %r33, %r15;
	mov.b64 	%fd108, {%r14, %r34};
	{
	.reg .b32 %temp; 
	mov.b64 	{%temp, %r35}, %fd4;
	}
	mov.b32 	%f2, %r35;
	abs.f32 	%f1, %f2;
	setp.lt.f32 	%p4, %f1, 0f4086232B;
	@%p4 bra 	$L__BB7_7;
	setp.lt.f64 	%p5, %fd4, 0d0000000000000000;
	add.f64 	%fd101, %fd4, 0d7FF0000000000000;
	selp.f64 	%fd108, 0d0000000000000000, %fd101, %p5;
	setp.geu.f32 	%p6, %f1, 0f40874800;
	@%p6 bra 	$L__BB7_7;
	shr.u32 	%r36, %r13, 31;
	add.s32 	%r37, %r13, %r36;
	shr.s32 	%r38, %r37, 1;
	shl.b32 	%r39, %r38, 20;
	add.s32 	%r40, %r15, %r39;
	mov.b64 	%fd102, {%r14, %r40};
	sub.s32 	%r41, %r13, %r38;
	shl.b32 	%r42, %r41, 20;
	add.s32 	%r43, %r42, 1072693248;
	mov.b32 	%r44, 0;
	mov.b64 	%fd103, {%r44, %r43};
	mul.f64 	%fd108, %fd103, %fd102;
$L__BB7_7:
	abs.f64 	%fd104, %fd108;
	setp.eq.f64 	%p7, %fd104, 0d7FF0000000000000;
	fma.rn.f64 	%fd105, %fd108, %fd5, %fd108;
	selp.f64 	%fd106, %fd108, %fd105, %p7;
	st.param.f64 	[func_retval0], %fd106;
	ret;

}


// ===== COMPILED SASS (sm_100) =====

	.target	sm_100

	.elftype	@"ET_EXEC"


//--------------------- .note.nv.tkinfo           --------------------------
	.section	.note.nv.tkinfo,"",@"SHT_NOTE"
	.sectionflags	@"SHF_NOTE_NV_TKINFO"
	.tkinfo
        /*0018*/ 	.word	0x00000002
        /*0030*/ 	.string	""
        /*0030*/ 	.string	"ptxas"
        /*0030*/ 	.string	"Cuda compilation tools, release 13.0, V13.0.88"
        /*0030*/ 	.string	"Build cuda_13.0.r13.0/compiler.36424714_0"
        /*0030*/ 	.string	"-arch sm_100 -m 64 "



//--------------------- .note.nv.cuinfo           --------------------------
	.section	.note.nv.cuinfo,"",@"SHT_NOTE"
	.sectionflags	@"SHF_NOTE_NV_CUINFO"
        /*0018*/ 	.short	0x0002
        /*001a*/ 	.short	0x0064
        /*001c*/ 	.short	0x0082
	.zero		2


//--------------------- .nv.info                  --------------------------
	.section	.nv.info,"",@"SHT_CUDA_INFO"
	.align	4


	//----- nvinfo : EIATTR_REGCOUNT
	.align		4
        /*0000*/ 	.byte	0x04, 0x2f
        /*0002*/ 	.short	(.L_13 - .L_12)
	.align		4
.L_12:
        /*0004*/ 	.word	index@(_Z12setup_kernelP17curandStateXORWOWm)
        /*0008*/ 	.word	0x0000001f


	//----- nvinfo : EIATTR_FRAME_SIZE
	.align		4
.L_13:
        /*000c*/ 	.byte	0x04, 0x11
        /*000e*/ 	.short	(.L_15 - .L_14)
	.align		4
.L_14:
        /*0010*/ 	.word	index@(_Z12setup_kernelP17curandStateXORWOWm)
        /*0014*/ 	.word	0x00000000


	//----- nvinfo : EIATTR_REGCOUNT
	.align		4
.L_15:
        /*0018*/ 	.byte	0x04, 0x2f
        /*001a*/ 	.short	(.L_17 - .L_16)
	.align		4
.L_16:
        /*001c*/ 	.word	index@(_Z14generar_fichasPcP17curandStateXORWOWPi)
        /*0020*/ 	.word	0x0000001a


	//----- nvinfo : EIATTR_FRAME_SIZE
	.align		4
.L_17:
        /*0024*/ 	.byte	0x04, 0x11
        /*0026*/ 	.short	(.L_19 - .L_18)
	.align		4
.L_18:
        /*0028*/ 	.word	index@(_Z14generar_fichasPcP17curandStateXORWOWPi)
        /*002c*/ 	.word	0x00000000


	//----- nvinfo : EIATTR_REGCOUNT
	.align		4
.L_19:
        /*0030*/ 	.byte	0x04, 0x2f
        /*0032*/ 	.short	(.L_21 - .L_20)
	.align		4
.L_20:
        /*0034*/ 	.word	index@(_Z12bajar_fichasPc)
        /*0038*/ 	.word	0x00000010


	//----- nvinfo : EIATTR_FRAME_SIZE
	.align		4
.L_21:
        /*003c*/ 	.byte	0x04, 0x11
        /*003e*/ 	.short	(.L_23 - .L_22)
	.align		4
.L_22:
        /*0040*/ 	.word	index@(_Z12bajar_fichasPc)
        /*0044*/ 	.word	0x00000000


	//----- nvinfo : EIATTR_REGCOUNT
	.align		4
.L_23:
        /*0048*/ 	.byte	0x04, 0x2f
        /*004a*/ 	.short	(.L_25 - .L_24)
	.align		4
.L_24:
        /*004c*/ 	.word	index@(_Z15eliminar_fichasPcPiS0_P17curandStateXORWOW)
        /*0050*/ 	.word	0x00000016


	//----- nvinfo : EIATTR_FRAME_SIZE
	.align		4
.L_25:
        /*0054*/ 	.byte	0x04, 0x11
        /*0056*/ 	.short	(.L_27 - .L_26)
	.align		4
.L_26:
        /*0058*/ 	.word	index@(_Z15eliminar_fichasPcPiS0_P17curandStateXORWOW)
        /*005c*/ 	.word	0x00000000


	//----- nvinfo : EIATTR_REGCOUNT
	.align		4
.L_27:
        /*0060*/ 	.byte	0x04, 0x2f
        /*0062*/ 	.short	(.L_29 - .L_28)
	.align		4
.L_28:
        /*0064*/ 	.word	index@(_Z14eliminar_bombaPcPiS0_i)
        /*0068*/ 	.word	0x0000000a


	//----- nvinfo : EIATTR_FRAME_SIZE
	.align		4
.L_29:
        /*006c*/ 	.byte	0x04, 0x11
        /*006e*/ 	.short	(.L_31 - .L_30)
	.align		4
.L_30:
        /*0070*/ 	.word	index@(_Z14eliminar_bombaPcPiS0_i)
        /*0074*/ 	.word	0x00000000


	//----- nvinfo : EIATTR_REGCOUNT
	.align		4
.L_31:
        /*0078*/ 	.byte	0x04, 0x2f
        /*007a*/ 	.short	(.L_33 - .L_32)
	.align		4
.L_32:
        /*007c*/ 	.word	index@(_Z12eliminar_tntPcPiS0_)
        /*0080*/ 	.word	0x0000001e


	//----- nvinfo : EIATTR_FRAME_SIZE
	.align		4
.L_33:
        /*0084*/ 	.byte	0x04, 0x11
        /*0086*/ 	.short	(.L_35 - .L_34)
	.align		4
.L_34:
        /*0088*/ 	.word	index@($_Z12eliminar_tntPcPiS0_$__internal_accurate_pow)
        /*008c*/ 	.word	0x00000000


	//----- nvinfo : EIATTR_FRAME_SIZE
	.align		4
.L_35:
        /*0090*/ 	.byte	0x04, 0x11
        /*0092*/ 	.short	(.L_37 - .L_36)
	.align		4
.L_36:
        /*0094*/ 	.word	index@($__internal_0_$__cuda_sm20_dsqrt_rn_f64_mediumpath_v1)
        /*0098*/ 	.word	0x00000000


	//----- nvinfo : EIATTR_FRAME_SIZE
	.align		4
.L_37:
        /*009c*/ 	.byte	0x04, 0x11
        /*009e*/ 	.short	(.L_39 - .L_38)
	.align		4
.L_38:
        /*00a0*/ 	.word	index@(_Z12eliminar_tntPcPiS0_)
        /*00a4*/ 	.word	0x00000000


	//----- nvinfo : EIATTR_REGCOUNT
	.align		4
.L_39:
        /*00a8*/ 	.byte	0x04, 0x2f
        /*00aa*/ 	.short	(.L_41 - .L_40)
	.align		4
.L_40:
        /*00ac*/ 	.word	index@(_Z21eliminar_rompecabezasPcPiS0_)
        /*00b0*/ 	.word	0x0000000e


	//----- nvinfo : EIATTR_FRAME_SIZE
	.align		4
.L_41:
        /*00b4*/ 	.byte	0x04, 0x11
        /*00b6*/ 	.short	(.L_43 - .L_42)
	.align		4
.L_42:
        /*00b8*/ 	.word	index@(_Z21eliminar_rompecabezasPcPiS0_)
        /*00bc*/ 	.word	0x00000000


	//----- nvinfo : EIATTR_MIN_STACK_SIZE
	.align		4
.L_43:
        /*00c0*/ 	.byte	0x04, 0x12
        /*00c2*/ 	.short	(.L_45 - .L_44)
	.align		4
.L_44:
        /*00c4*/ 	.word	index@(_Z21eliminar_rompecabezasPcPiS0_)
        /*00c8*/ 	.word	0x00000000


	//----- nvinfo : EIATTR_MIN_STACK_SIZE
	.align		4
.L_45:
        /*00cc*/ 	.byte	0x04, 0x12
        /*00ce*/ 	.short	(.L_47 - .L_46)
	.align		4
.L_46:
        /*00d0*/ 	.word	index@(_Z12eliminar_tntPcPiS0_)
        /*00d4*/ 	.word	0x00000000


	//----- nvinfo : EIATTR_MIN_STACK_SIZE
	.align		4
.L_47:
        /*00d8*/ 	.byte	0x04, 0x12
        /*00da*/ 	.short	(.L_49 - .L_48)
	.align		4
.L_48:
        /*00dc*/ 	.word	index@(_Z14eliminar_bombaPcPiS0_i)
        /*00e0*/ 	.word	0x00000000


	//----- nvinfo : EIATTR_MIN_STACK_SIZE
	.align		4
.L_49:
        /*00e4*/ 	.byte	0x04, 0x12
        /*00e6*/ 	.short	(.L_51 - .L_50)
	.align		4
.L_50:
        /*00e8*/ 	.word	index@(_Z15eliminar_fichasPcPiS0_P17curandStateXORWOW)
        /*00ec*/ 	.word	0x00000000


	//----- nvinfo : EIATTR_MIN_STACK_SIZE
	.align		4
.L_51:
        /*00f0*/ 	.byte	0x04, 0x12
        /*00f2*/ 	.short	(.L_53 - .L_52)
	.align		4
.L_52:
        /*00f4*/ 	.word	index@(_Z12bajar_fichasPc)
        /*00f8*/ 	.word	0x00000000


	//----- nvinfo : EIATTR_MIN_STACK_SIZE
	.align		4
.L_53:
        /*00fc*/ 	.byte	0x04, 0x12
        /*00fe*/ 	.short	(.L_55 - .L_54)
	.align		4
.L_54:
        /*0100*/ 	.word	index@(_Z14generar_fichasPcP17curandStateXORWOWPi)
        /*0104*/ 	.word	0x00000000


	//----- nvinfo : EIATTR_MIN_STACK_SIZE
	.align		4
.L_55:
        /*0108*/ 	.byte	0x04, 0x12
        /*010a*/ 	.short	(.L_57 - .L_56)
	.align		4
.L_56:
        /*010c*/ 	.word	index@(_Z12setup_kernelP17curandStateXORWOWm)
        /*0110*/ 	.word	0x00000000
.L_57:


//--------------------- .nv.compat                --------------------------
	.section	.nv.compat,"",@"SHT_CUDA_COMPAT_INFO"
	.align	4
        /*0000*/ 	.byte	0x02, 0x09, 0x00, 0x00, 0x02, 0x02, 0x01, 0x00, 0x02, 0x05, 0x05, 0x00, 0x03, 0x07, 0x01, 0x01
        /*0010*/ 	.byte	0x02, 0x03, 0x00, 0x00, 0x02, 0x06, 0x01, 0x00, 0x04, 0x0b, 0x08, 0x00, 0x01, 0x00, 0x00, 0x00
        /*0020*/ 	.byte	0x00, 0x00, 0x00, 0x00


//--------------------- .nv.info._Z21eliminar_rompecabezasPcPiS0_ --------------------------
	.section	.nv.info._Z21eliminar_rompecabezasPcPiS0_,"",@"SHT_CUDA_INFO"
	.sectionflags	@""
	.align	4


	//----- nvinfo : EIATTR_CUDA_API_VERSION
	.align		4
        /*0000*/ 	.byte	0x04, 0x37
        /*0002*/ 	.short	(.L_59 - .L_58)
.L_58:
        /*0004*/ 	.word	0x00000082


	//----- nvinfo : EIATTR_KPARAM_INFO
	.align		4
.L_59:
        /*0008*/ 	.byte	0x04, 0x17
        /*000a*/ 	.short	(.L_61 - .L_60)
.L_60:
        /*000c*/ 	.word	0x00000000
        /*0010*/ 	.short	0x0002
        /*0012*/ 	.short	0x0010
        /*0014*/ 	.byte	0x00, 0xf5, 0x21, 0x00


	//----- nvinfo : EIATTR_KPARAM_INFO
	.align		4
.L_61:
        /*0018*/ 	.byte	0x04, 0x17
        /*001a*/ 	.short	(.L_63 - .L_62)
.L_62:
        /*001c*/ 	.word	0x00000000
        /*0020*/ 	.short	0x0001
        /*0022*/ 	.short	0x0008
        /*0024*/ 	.byte	0x00, 0xf5, 0x21, 0x00


	//----- nvinfo : EIATTR_KPARAM_INFO
	.align		4
.L_63:
        /*0028*/ 	.byte	0x04, 0x17
        /*002a*/ 	.short	(.L_65 - .L_64)
.L_64:
        /*002c*/ 	.word	0x00000000
        /*0030*/ 	.short	0x0000
        /*0032*/ 	.short	0x0000
        /*0034*/ 	.byte	0x00, 0xf5, 0x21, 0x00


	//----- nvinfo : EIATTR_SPARSE_MMA_MASK
	.align		4
.L_65:
        /*0038*/ 	.byte	0x03, 0x50
        /*003a*/ 	.short	0x0000


	//----- nvinfo : EIATTR_MAXREG_COUNT
	.align		4
        /*003c*/ 	.byte	0x03, 0x1b
        /*003e*/ 	.short	0x00ff


	//----- nvinfo : EIATTR_NUM_BARRIERS
	.align		4
        /*0040*/ 	.byte	0x02, 0x4c
        /*0042*/ 	.byte	0x01
	.zero		1


	//----- nvinfo : EIATTR_MERCURY_ISA_VERSION
	.align		4
        /*0044*/ 	.byte	0x03, 0x5f
        /*0046*/ 	.short	0x0101


	//----- nvinfo : EIATTR_INT_WARP_WIDE_INSTR_OFFSETS
	.align		4
        /*0048*/ 	.byte	0x04, 0x31
        /*004a*/ 	.short	(.L_67 - .L_66)


	//   ....[0]....
.L_66:
        /*004c*/ 	.word	0x00000190


	//----- nvinfo : EIATTR_VRC_CTA_INIT_COUNT
	.align		4
.L_67:
        /*0050*/ 	.byte	0x02, 0x4a
	.zero		1
	.zero		1


	//----- nvinfo : EIATTR_EXIT_INSTR_OFFSETS
	.align		4
        /*0054*/ 	.byte	0x04, 0x1c
        /*0056*/ 	.short	(.L_69 - .L_68)


	//   ....[0]....
.L_68:
        /*0058*/ 	.word	0x00000160


	//   ....[1]....
        /*005c*/ 	.word	0x00000240


	//----- nvinfo : EIATTR_CBANK_PARAM_SIZE
	.align		4
.L_69:
        /*0060*/ 	.byte	0x03, 0x19
        /*0062*/ 	.short	0x0018


	//----- nvinfo : EIATTR_PARAM_CBANK
	.align		4
        /*0064*/ 	.byte	0x04, 0x0a
        /*0066*/ 	.short	(.L_71 - .L_70)
	.align		4
.L_70:
        /*0068*/ 	.word	index@(.nv.constant0._Z21eliminar_rompecabezasPcPiS0_)
        /*006c*/ 	.short	0x0380
        /*006e*/ 	.short	0x0018


	//----- nvinfo : EIATTR_SW_WAR
	.align		4
.L_71:
        /*0070*/ 	.byte	0x04, 0x36
        /*0072*/ 	.short	(.L_73 - .L_72)
.L_72:
        /*0074*/ 	.word	0x00000008
.L_73:


//--------------------- .nv.info._Z12eliminar_tntPcPiS0_ --------------------------
	.section	.nv.info._Z12eliminar_tntPcPiS0_,"",@"SHT_CUDA_INFO"
	.sectionflags	@""
	.align	4


	//----- nvinfo : EIATTR_CUDA_API_VERSION
	.align		4
        /*0000*/ 	.byte	0x04, 0x37
        /*0002*/ 	.short	(.L_75 - .L_74)
.L_74:
        /*0004*/ 	.word	0x00000082


	//----- nvinfo : EIATTR_KPARAM_INFO
	.align		4
.L_75:
        /*0008*/ 	.byte	0x04, 0x17
        /*000a*/ 	.short	(.L_77 - .L_76)
.L_76:
        /*000c*/ 	.word	0x00000000
        /*0010*/ 	.short	0x0002
        /*0012*/ 	.short	0x0010
        /*0014*/ 	.byte	0x00, 0xf5, 0x21, 0x00


	//----- nvinfo : EIATTR_KPARAM_INFO
	.align		4
.L_77:
        /*0018*/ 	.byte	0x04, 0x17
        /*001a*/ 	.short	(.L_79 - .L_78)
.L_78:
        /*001c*/ 	.word	0x00000000
        /*0020*/ 	.short	0x0001
        /*0022*/ 	.short	0x0008
        /*0024*/ 	.byte	0x00, 0xf5, 0x21, 0x00


	//----- nvinfo : EIATTR_KPARAM_INFO
	.align		4
.L_79:
        /*0028*/ 	.byte	0x04, 0x17
        /*002a*/ 	.short	(.L_81 - .L_80)
.L_80:
        /*002c*/ 	.word	0x00000000
        /*0030*/ 	.short	0x0000
        /*0032*/ 	.short	0x0000
        /*0034*/ 	.byte	0x00, 0xf5, 0x21, 0x00


	//----- nvinfo : EIATTR_SPARSE_MMA_MASK
	.align		4
.L_81:
        /*0038*/ 	.byte	0x03, 0x50
        /*003a*/ 	.short	0x0000


	//----- nvinfo : EIATTR_MAXREG_COUNT
	.align		4
        /*003c*/ 	.byte	0x03, 0x1b
        /*003e*/ 	.short	0x00ff


	//----- nvinfo : EIATTR_MERCURY_ISA_VERSION
	.align		4
        /*0040*/ 	.byte	0x03, 0x5f
        /*0042*/ 	.short	0x0101


	//----- nvinfo : EIATTR_INT_WARP_WIDE_INSTR_OFFSETS
	.align		4
        /*0044*/ 	.byte	0x04, 0x31
        /*0046*/ 	.short	(.L_83 - .L_82)


	//   ....[0]....
.L_82:
        /*0048*/ 	.word	0x00000530


	//----- nvinfo : EIATTR_VRC_CTA_INIT_COUNT
	.align		4
.L_83:
        /*004c*/ 	.byte	0x02, 0x4a
	.zero		1
	.zero		1


	//----- nvinfo : EIATTR_EXIT_INSTR_OFFSETS
	.align		4
        /*0050*/ 	.byte	0x04, 0x1c
        /*0052*/ 	.short	(.L_85 - .L_84)


	//   ....[0]....
.L_84:
        /*0054*/ 	.word	0x000004e0


	//   ....[1]....
        /*0058*/ 	.word	0x00000610


	//----- nvinfo : EIATTR_CRS_STACK_SIZE
	.align		4
.L_85:
        /*005c*/ 	.byte	0x04, 0x1e
        /*005e*/ 	.short	(.L_87 - .L_86)
.L_86:
        /*0060*/ 	.word	0x00000000


	//----- nvinfo : EIATTR_CBANK_PARAM_SIZE
	.align		4
.L_87:
        /*0064*/ 	.byte	0x03, 0x19
        /*0066*/ 	.short	0x0018


	//----- nvinfo : EIATTR_PARAM_CBANK
	.align		4
        /*0068*/ 	.byte	0x04, 0x0a
        /*006a*/ 	.short	(.L_89 - .L_88)
	.align		4
.L_88:
        /*006c*/ 	.word	index@(.nv.constant0._Z12eliminar_tntPcPiS0_)
        /*0070*/ 	.short	0x0380
        /*0072*/ 	.short	0x0018


	//----- nvinfo : EIATTR_SW_WAR
	.align		4
.L_89:
        /*0074*/ 	.byte	0x04, 0x36
        /*0076*/ 	.short	(.L_91 - .L_90)
.L_90:
        /*0078*/ 	.word	0x00000008
.L_91:


//--------------------- .nv.info._Z14eliminar_bombaPcPiS0_i --------------------------
	.section	.nv.info._Z14eliminar_bombaPcPiS0_i,"",@"SHT_CUDA_INFO"
	.sectionflags	@""
	.align	4


	//----- nvinfo : EIATTR_CUDA_API_VERSION
	.align		4
        /*0000*/ 	.byte	0x04, 0x37
        /*0002*/ 	.short	(.L_93 - .L_92)
.L_92:
        /*0004*/ 	.word	0x00000082


	//----- nvinfo : EIATTR_KPARAM_INFO
	.align		4
.L_93:
        /*0008*/ 	.byte	0x04, 0x17
        /*000a*/ 	.short	(.L_95 - .L_94)
.L_94:
        /*000c*/ 	.word	0x00000000
        /*0010*/ 	.short	0x0003
        /*0012*/ 	.short	0x0018
        /*0014*/ 	.byte	0x00, 0xf0, 0x11, 0x00


	//----- nvinfo : EIATTR_KPARAM_INFO
	.align		4
.L_95:
        /*0018*/ 	.byte	0x04, 0x17
        /*001a*/ 	.short	(.L_97 - .L_96)
.L_96:
        /*001c*/ 	.word	0x00000000
        /*0020*/ 	.short	0x0002
        /*0022*/ 	.short	0x0010
        /*0024*/ 	.byte	0x00, 0xf5, 0x21, 0x00


	//----- nvinfo : EIATTR_KPARAM_INFO
	.align		4
.L_97:
        /*0028*/ 	.byte	0x04, 0x17
        /*002a*/ 	.short	(.L_99 - .L_98)
.L_98:
        /*002c*/ 	.word	0x00000000
        /*0030*/ 	.short	0x0001
        /*0032*/ 	.short	0x0008
        /*0034*/ 	.byte	0x00, 0xf5, 0x21, 0x00


	//----- nvinfo : EIATTR_KPARAM_INFO
	.align		4
.L_99:
        /*0038*/ 	.byte	0x04, 0x17
        /*003a*/ 	.short	(.L_101 - .L_100)
.L_100:
        /*003c*/ 	.word	0x00000000
        /*0040*/ 	.short	0x0000
        /*0042*/ 	.short	0x0000
        /*0044*/ 	.byte	0x00, 0xf5, 0x21, 0x00


	//----- nvinfo : EIATTR_SPARSE_MMA_MASK
	.align		4
.L_101:
        /*0048*/ 	.byte	0x03, 0x50
        /*004a*/ 	.short	0x0000


	//----- nvinfo : EIATTR_MAXREG_COUNT
	.align		4
        /*004c*/ 	.byte	0x03, 0x1b
        /*004e*/ 	.short	0x00ff


	//----- nvinfo : EIATTR_MERCURY_ISA_VERSION
	.align		4
        /*0050*/ 	.byte	0x03, 0x5f
        /*0052*/ 	.short	0x0101


	//----- nvinfo : EIATTR_INT_WARP_WIDE_INSTR_OFFSETS
	.align		4
        /*0054*/ 	.byte	0x04, 0x31
        /*0056*/ 	.short	(.L_103 - .L_102)


	//   ....[0]....
.L_102:
        /*0058*/ 	.word	0x00000110


	//----- nvinfo : EIATTR_VRC_CTA_INIT_COUNT
	.align		4
.L_103:
        /*005c*/ 	.byte	0x02, 0x4a
	.zero		1
	.zero		1


	//----- nvinfo : EIATTR_EXIT_INSTR_OFFSETS
	.align		4
        /*0060*/ 	.byte	0x04, 0x1c
        /*0062*/ 	.short	(.L_105 - .L_104)


	//   ....[0]....
.L_104:
        /*0064*/ 	.word	0x000000d0


	//   ....[1]....
        /*0068*/ 	.word	0x000001e0


	//   ....[2]....
        /*006c*/ 	.word	0x00000220


	//   ....[3]....
        /*0070*/ 	.word	0x00000300


	//----- nvinfo : EIATTR_CBANK_PARAM_SIZE
	.align		4
.L_105:
        /*0074*/ 	.byte	0x03, 0x19
        /*0076*/ 	.short	0x001c


	//----- nvinfo : EIATTR_PARAM_CBANK
	.align		4
        /*0078*/ 	.byte	0x04, 0x0a
        /*007a*/ 	.short	(.L_107 - .L_106)
	.align		4
.L_106:
        /*007c*/ 	.word	index@(.nv.constant0._Z14eliminar_bombaPcPiS0_i)
        /*0080*/ 	.short	0x0380
        /*0082*/ 	.short	0x001c


	//----- nvinfo : EIATTR_SW_WAR
	.align		4
.L_107:
        /*0084*/ 	.byte	0x04, 0x36
        /*0086*/ 	.short	(.L_109 - .L_108)
.L_108:
        /*0088*/ 	.word	0x00000008
.L_109:


//--------------------- .nv.info._Z15eliminar_fichasPcPiS0_P17curandStateXORWOW --------------------------
	.section	.nv.info._Z15eliminar_fichasPcPiS0_P17curandStateXORWOW,"",@"SHT_CUDA_INFO"
	.sectionflags	@""
	.align	4


	//----- nvinfo : EIATTR_CUDA_API_VERSION
	.align		4
        /*0000*/ 	.byte	0x04, 0x37
        /*0002*/ 	.short	(.L_111 - .L_110)
.L_110:
        /*0004*/ 	.word	0x00000082


	//----- nvinfo : EIATTR_KPARAM_INFO
	.align		4
.L_111:
        /*0008*/ 	.byte	0x04, 0x17
        /*000a*/ 	.short	(.L_113 - .L_112)
.L_112:
        /*000c*/ 	.word	0x00000000
        /*0010*/ 	.short	0x0003
        /*0012*/ 	.short	0x0018
        /*0014*/ 	.byte	0x00, 0xf5, 0x21, 0x00


	//----- nvinfo : EIATTR_KPARAM_INFO
	.align		4
.L_113:
        /*0018*/ 	.byte	0x04, 0x17
        /*001a*/ 	.short	(.L_115 - .L_114)
.L_114:
        /*001c*/ 	.word	0x00000000
        /*0020*/ 	.short	0x0002
        /*0022*/ 	.short	0x0010
        /*0024*/ 	.byte	0x00, 0xf5, 0x21, 0x00


	//----- nvinfo : EIATTR_KPARAM_INFO
	.align		4
.L_115:
        /*0028*/ 	.byte	0x04, 0x17
        /*002a*/ 	.short	(.L_117 - .L_116)
.L_116:
        /*002c*/ 	.word	0x00000000
        /*0030*/ 	.short	0x0001
        /*0032*/ 	.short	0x0008
        /*0034*/ 	.byte	0x00, 0xf5, 0x21, 0x00


	//----- nvinfo : EIATTR_KPARAM_INFO
	.align		4
.L_117:
        /*0038*/ 	.byte	0x04, 0x17
        /*003a*/ 	.short	(.L_119 - .L_118)
.L_118:
        /*003c*/ 	.word	0x00000000
        /*0040*/ 	.short	0x0000
        /*0042*/ 	.short	0x0000
        /*0044*/ 	.byte	0x00, 0xf5, 0x21, 0x00


	//----- nvinfo : EIATTR_SPARSE_MMA_MASK
	.align		4
.L_119:
        /*0048*/ 	.byte	0x03, 0x50
        /*004a*/ 	.short	0x0000


	//----- nvinfo : EIATTR_MAXREG_COUNT
	.align		4
        /*004c*/ 	.byte	0x03, 0x1b
        /*004e*/ 	.short	0x00ff


	//----- nvinfo : EIATTR_NUM_BARRIERS
	.align		4
        /*0050*/ 	.byte	0x02, 0x4c
        /*0052*/ 	.byte	0x01
	.zero		1


	//----- nvinfo : EIATTR_MERCURY_ISA_VERSION
	.align		4
        /*0054*/ 	.byte	0x03, 0x5f
        /*0056*/ 	.short	0x0101


	//----- nvinfo : EIATTR_INT_WARP_WIDE_INSTR_OFFSETS
	.align		4
        /*0058*/ 	.byte	0x04, 0x31
        /*005a*/ 	.short	(.L_121 - .L_120)


	//   ....[0]....
.L_120:
        /*005c*/ 	.word	0x00000220


	//   ....[1]....
        /*0060*/ 	.word	0x000005e0


	//----- nvinfo : EIATTR_VRC_CTA_INIT_COUNT
	.align		4
.L_121:
        /*0064*/ 	.byte	0x02, 0x4a
	.zero		1
	.zero		1


	//----- nvinfo : EIATTR_EXIT_INSTR_OFFSETS
	.align		4
        /*0068*/ 	.byte	0x04, 0x1c
        /*006a*/ 	.short	(.L_123 - .L_122)


	//   ....[0]....
.L_122:
        /*006c*/ 	.word	0x00000720


	//   ....[1]....
        /*0070*/ 	.word	0x00000800


	//   ....[2]....
        /*0074*/ 	.word	0x00000820


	//   ....[3]....
        /*0078*/ 	.word	0x00000a40


	//   ....[4]....
        /*007c*/ 	.word	0x00000aa0


	//----- nvinfo : EIATTR_CRS_STACK_SIZE
	.align		4
.L_123:
        /*0080*/ 	.byte	0x04, 0x1e
        /*0082*/ 	.short	(.L_125 - .L_124)
.L_124:
        /*0084*/ 	.word	0x00000000


	//----- nvinfo : EIATTR_CBANK_PARAM_SIZE
	.align		4
.L_125:
        /*0088*/ 	.byte	0x03, 0x19
        /*008a*/ 	.short	0x0020


	//----- nvinfo : EIATTR_PARAM_CBANK
	.align		4
        /*008c*/ 	.byte	0x04, 0x0a
        /*008e*/ 	.short	(.L_127 - .L_126)
	.align		4
.L_126:
        /*0090*/ 	.word	index@(.nv.constant0._Z15eliminar_fichasPcPiS0_P17curandStateXORWOW)
        /*0094*/ 	.short	0x0380
        /*0096*/ 	.short	0x0020


	//----- nvinfo : EIATTR_SW_WAR
	.align		4
.L_127:
        /*0098*/ 	.byte	0x04, 0x36
        /*009a*/ 	.short	(.L_129 - .L_128)
.L_128:
        /*009c*/ 	.word	0x00000008
.L_129:


//--------------------- .nv.info._Z12bajar_fichasPc --------------------------
	.section	.nv.info._Z12bajar_fichasPc,"",@"SHT_CUDA_INFO"
	.sectionflags	@""
	.align	4


	//----- nvinfo : EIATTR_CUDA_API_VERSION
	.align		4
        /*0000*/ 	.byte	0x04, 0x37
        /*0002*/ 	.short	(.L_131 - .L_130)
.L_130:
        /*0004*/ 	.word	0x00000082


	//----- nvinfo : EIATTR_KPARAM_INFO
	.align		4
.L_131:
        /*0008*/ 	.byte	0x04, 0x17
        /*000a*/ 	.short	(.L_133 - .L_132)
.L_132:
        /*000c*/ 	.word	0x00000000
        /*0010*/ 	.short	0x0000
        /*0012*/ 	.short	0x0000
        /*0014*/ 	.byte	0x00, 0xf5, 0x21, 0x00


	//----- nvinfo : EIATTR_SPARSE_MMA_MASK
	.align		4
.L_133:
        /*0018*/ 	.byte	0x03, 0x50
        /*001a*/ 	.short	0x0000


	//----- nvinfo : EIATTR_MAXREG_COUNT
	.align		4
        /*001c*/ 	.byte	0x03, 0x1b
        /*001e*/ 	.short	0x00ff


	//----- nvinfo : EIATTR_MERCURY_ISA_VERSION
	.align		4
        /*0020*/ 	.byte	0x03, 0x5f
        /*0022*/ 	.short	0x0101


	//----- nvinfo : EIATTR_VRC_CTA_INIT_COUNT
	.align		4
        /*0024*/ 	.byte	0x02, 0x4a
	.zero		1
	.zero		1


	//----- nvinfo : EIATTR_EXIT_INSTR_OFFSETS
	.align		4
        /*0028*/ 	.byte	0x04, 0x1c
        /*002a*/ 	.short	(.L_135 - .L_134)


	//   ....[0]....
.L_134:
        /*002c*/ 	.word	0x00000070


	//   ....[1]....
        /*0030*/ 	.word	0x000002d0


	//----- nvinfo : EIATTR_CRS_STACK_SIZE
	.align		4
.L_135:
        /*0034*/ 	.byte	0x04, 0x1e
        /*0036*/ 	.short	(.L_137 - .L_136)
.L_136:
        /*0038*/ 	.word	0x00000000


	//----- nvinfo : EIATTR_CBANK_PARAM_SIZE
	.align		4
.L_137:
        /*003c*/ 	.byte	0x03, 0x19
        /*003e*/ 	.short	0x0008


	//----- nvinfo : EIATTR_PARAM_CBANK
	.align		4
        /*0040*/ 	.byte	0x04, 0x0a
        /*0042*/ 	.short	(.L_139 - .L_138)
	.align		4
.L_138:
        /*0044*/ 	.word	index@(.nv.constant0._Z12bajar_fichasPc)
        /*0048*/ 	.short	0x0380
        /*004a*/ 	.short	0x0008


	//----- nvinfo : EIATTR_SW_WAR
	.align		4
.L_139:
        /*004c*/ 	.byte	0x04, 0x36
        /*004e*/ 	.short	(.L_141 - .L_140)
.L_140:
        /*0050*/ 	.word	0x00000008
.L_141:


//--------------------- .nv.info._Z14generar_fichasPcP17curandStateXORWOWPi --------------------------
	.section	.nv.info._Z14generar_fichasPcP17curandStateXORWOWPi,"",@"SHT_CUDA_INFO"
	.sectionflags	@""
	.align	4


	//----- nvinfo : EIATTR_CUDA_API_VERSION
	.align		4
        /*0000*/ 	.byte	0x04, 0x37
        /*0002*/ 	.short	(.L_143 - .L_142)
.L_142:
        /*0004*/ 	.word	0x00000082


	//----- nvinfo : EIATTR_KPARAM_INFO
	.align		4
.L_143:
        /*0008*/ 	.byte	0x04, 0x17
        /*000a*/ 	.short	(.L_145 - .L_144)
.L_144:
        /*000c*/ 	.word	0x00000000
        /*0010*/ 	.short	0x0002
        /*0012*/ 	.short	0x0010
        /*0014*/ 	.byte	0x00, 0xf5, 0x21, 0x00


	//----- nvinfo : EIATTR_KPARAM_INFO
	.align		4
.L_145:
        /*0018*/ 	.byte	0x04, 0x17
        /*001a*/ 	.short	(.L_147 - .L_146)
.L_146:
        /*001c*/ 	.word	0x00000000
        /*0020*/ 	.short	0x0001
        /*0022*/ 	.short	0x0008
        /*0024*/ 	.byte	0x00, 0xf5, 0x21, 0x00


	//----- nvinfo : EIATTR_KPARAM_INFO
	.align		4
.L_147:
        /*0028*/ 	.byte	0x04, 0x17
        /*002a*/ 	.short	(.L_149 - .L_148)
.L_148:
        /*002c*/ 	.word	0x00000000
        /*0030*/ 	.short	0x0000
        /*0032*/ 	.short	0x0000
        /*0034*/ 	.byte	0x00, 0xf5, 0x21, 0x00


	//----- nvinfo : EIATTR_SPARSE_MMA_MASK
	.align		4
.L_149:
        /*0038*/ 	.byte	0x03, 0x50
        /*003a*/ 	.short	0x0000


	//----- nvinfo : EIATTR_MAXREG_COUNT
	.align		4
        /*003c*/ 	.byte	0x03, 0x1b
        /*003e*/ 	.short	0x00ff


	//----- nvinfo : EIATTR_MERCURY_ISA_VERSION
	.align		4
        /*0040*/ 	.byte	0x03, 0x5f
        /*0042*/ 	.short	0x0101


	//----- nvinfo : EIATTR_INT_WARP_WIDE_INSTR_OFFSETS
	.align		4
        /*0044*/ 	.byte	0x04, 0x31
        /*0046*/ 	.short	(.L_151 - .L_150)


	//   ....[0]....
.L_150:
        /*0048*/ 	.word	0x000002a0


	//----- nvinfo : EIATTR_VRC_CTA_INIT_COUNT
	.align		4
.L_151:
        /*004c*/ 	.byte	0x02, 0x4a
	.zero		1
	.zero		1


	//----- nvinfo : EIATTR_EXIT_INSTR_OFFSETS
	.align		4
        /*0050*/ 	.byte	0x04, 0x1c
        /*0052*/ 	.short	(.L_153 - .L_152)


	//   ....[0]....
.L_152:
        /*0054*/ 	.word	0x000000b0


	//   ....[1]....
        /*0058*/ 	.word	0x000003b0


	//----- nvinfo : EIATTR_CBANK_PARAM_SIZE
	.align		4
.L_153:
        /*005c*/ 	.byte	0x03, 0x19
        /*005e*/ 	.short	0x0018


	//----- nvinfo : EIATTR_PARAM_CBANK
	.align		4
        /*0060*/ 	.byte	0x04, 0x0a
        /*0062*/ 	.short	(.L_155 - .L_154)
	.align		4
.L_154:
        /*0064*/ 	.word	index@(.nv.constant0._Z14generar_fichasPcP17curandStateXORWOWPi)
        /*0068*/ 	.short	0x0380
        /*006a*/ 	.short	0x0018


	//----- nvinfo : EIATTR_SW_WAR
	.align		4
.L_155:
        /*006c*/ 	.byte	0x04, 0x36
        /*006e*/ 	.short	(.L_157 - .L_156)
.L_156:
        /*0070*/ 	.word	0x00000008
.L_157:


//--------------------- .nv.info._Z12setup_kernelP17curandStateXORWOWm --------------------------
	.section	.nv.info._Z12setup_kernelP17curandStateXORWOWm,"",@"SHT_CUDA_INFO"
	.sectionflags	@""
	.align	4


	//----- nvinfo : EIATTR_CUDA_API_VERSION
	.align		4
        /*0000*/ 	.byte	0x04, 0x37
        /*0002*/ 	.short	(.L_159 - .L_158)
.L_158:
        /*0004*/ 	.word	0x00000082


	//----- nvinfo : EIATTR_KPARAM_INFO
	.align		4
.L_159:
        /*0008*/ 	.byte	0x04, 0x17
        /*000a*/ 	.short	(.L_161 - .L_160)
.L_160:
        /*000c*/ 	.word	0x00000000
        /*0010*/ 	.short	0x0001
        /*0012*/ 	.short	0x0008
        /*0014*/ 	.byte	0x00, 0xf0, 0x21, 0x00


	//----- nvinfo : EIATTR_KPARAM_INFO
	.align		4
.L_161:
        /*0018*/ 	.byte	0x04, 0x17
        /*001a*/ 	.short	(.L_163 - .L_162)
.L_162:
        /*001c*/ 	.word	0x00000000
        /*0020*/ 	.short	0x0000
        /*0022*/ 	.short	0x0000
        /*0024*/ 	.byte	0x00, 0xf5, 0x21, 0x00


	//----- nvinfo : EIATTR_SPARSE_MMA_MASK
	.align		4
.L_163:
        /*0028*/ 	.byte	0x03, 0x50
        /*002a*/ 	.short	0x0000


	//----- nvinfo : EIATTR_MAXREG_COUNT
	.align		4
        /*002c*/ 	.byte	0x03, 0x1b
        /*002e*/ 	.short	0x00ff


	//----- nvinfo : EIATTR_MERCURY_ISA_VERSION
	.align		4
        /*0030*/ 	.byte	0x03, 0x5f
        /*0032*/ 	.short	0x0101


	//----- nvinfo : EIATTR_VRC_CTA_INIT_COUNT
	.align		4
        /*0034*/ 	.byte	0x02, 0x4a
	.zero		1
	.zero		1


	//----- nvinfo : EIATTR_EXIT_INSTR_OFFSETS
	.align		4
        /*0038*/ 	.byte	0x04, 0x1c
        /*003a*/ 	.short	(.L_165 - .L_164)


	//   ....[0]....
.L_164:
        /*003c*/ 	.word	0x00000f20


	//----- nvinfo : EIATTR_CRS_STACK_SIZE
	.align		4
.L_165:
        /*0040*/ 	.byte	0x04, 0x1e
        /*0042*/ 	.short	(.L_167 - .L_166)
.L_166:
        /*0044*/ 	.word	0x00000000


	//----- nvinfo : EIATTR_CBANK_PARAM_SIZE
	.align		4
.L_167:
        /*0048*/ 	.byte	0x03, 0x19
        /*004a*/ 	.short	0x0010


	//----- nvinfo : EIATTR_PARAM_CBANK
	.align		4
        /*004c*/ 	.byte	0x04, 0x0a
        /*004e*/ 	.short	(.L_169 - .L_168)
	.align		4
.L_168:
        /*0050*/ 	.word	index@(.nv.constant0._Z12setup_kernelP17curandStateXORWOWm)
        /*0054*/ 	.short	0x0380
        /*0056*/ 	.short	0x0010


	//----- nvinfo : EIATTR_SW_WAR
	.align		4
.L_169:
        /*0058*/ 	.byte	0x04, 0x36
        /*005a*/ 	.short	(.L_171 - .L_170)
.L_170:
        /*005c*/ 	.word	0x00000008
.L_171:


//--------------------- .nv.callgraph             --------------------------
	.section	.nv.callgraph,"",@"SHT_CUDA_CALLGRAPH"
	.align	4
	.sectionentsize	8
	.align		4
        /*0000*/ 	.word	0x00000000
	.align		4
        /*0004*/ 	.word	0xffffffff
	.align		4
        /*0008*/ 	.word	0x00000000
	.align		4
        /*000c*/ 	.word	0xfffffffe
	.align		4
        /*0010*/ 	.word	0x00000000
	.align		4
        /*0014*/ 	.word	0xfffffffd
	.align		4
        /*0018*/ 	.word	0x00000000
	.align		4
        /*001c*/ 	.word	0xfffffffc


//--------------------- .nv.constant4             --------------------------
	.section	.nv.constant4,"a",@progbits
	.align	8
	.align		8
.nv.constant4:
        /*0000*/ 	.dword	precalc_xorwow_matrix
	.align		8
        /*0008*/ 	.dword	precalc_xorwow_offset_matrix
	.align		8
        /*0010*/ 	.dword	mrg32k3aM1
	.align		8
        /*0018*/ 	.dword	mrg32k3aM2
	.align		8
        /*0020*/ 	.dword	mrg32k3aM1SubSeq
	.align		8
        /*0028*/ 	.dword	mrg32k3aM2SubSeq
	.align		8
        /*0030*/ 	.dword	mrg32k3aM1Seq
	.align		8
        /*0038*/ 	.dword	mrg32k3aM2Seq


//--------------------- .nv.constant3             --------------------------
	.section	.nv.constant3,"a",@progbits
	.align	8
.nv.constant3:
	.type		__cr_lgamma_table,@object
	.size		__cr_lgamma_table,(dev_N - __cr_lgamma_table)
__cr_lgamma_table:
        /*0000*/ 	.byte	0x00, 0x00, 0x00, 0x00, 0x00, 0x00, 0x00, 0x00, 0x00, 0x00, 0x00, 0x00, 0x00, 0x00, 0x00, 0x00
        /*0010*/ 	.byte	0xef, 0x39, 0xfa, 0xfe, 0x42, 0x2e, 0xe6, 0x3f, 0x02, 0x20, 0x2a, 0xfa, 0x0b, 0xab, 0xfc, 0x3f
        /*0020*/ 	.byte	0xf9, 0x2c, 0x92, 0x7c, 0xa7, 0x6c, 0x09, 0x40, 0xc9, 0x79, 0x44, 0x3c, 0x64, 0x26, 0x13, 0x40
        /*0030*/ 	.byte	0xca, 0x01, 0xcf, 0x3a, 0x27, 0x51, 0x1a, 0x40, 0x30, 0xcc, 0x2d, 0xf3, 0xe1, 0x0c, 0x21, 0x40
        /*0040*/ 	.byte	0x0d, 0xb7, 0xfc, 0x82, 0x8e, 0x35, 0x25, 0x40
	.type		dev_N,@object
	.size		dev_N,(dev_M - dev_N)
dev_N:
	.zero		4
	.type		dev_M,@object
	.size		dev_M,(dev_DIF - dev_M)
dev_M:
	.zero		4
	.type		dev_DIF,@object
	.size		dev_DIF,(.L_11 - dev_DIF)
dev_DIF:
	.zero		4
.L_11:


//--------------------- .text._Z21eliminar_rompecabezasPcPiS0_ --------------------------
	.section	.text._Z21eliminar_rompecabezasPcPiS0_,"ax",@progbits
	.align	128
        .global         _Z21eliminar_rompecabezasPcPiS0_
        .type           _Z21eliminar_rompecabezasPcPiS0_,@function
        .size           _Z21eliminar_rompecabezasPcPiS0_,(.L_x_43 - _Z21eliminar_rompecabezasPcPiS0_)
        .other          _Z21eliminar_rompecabezasPcPiS0_,@"STO_CUDA_ENTRY STV_DEFAULT"
_Z21eliminar_rompecabezasPcPiS0_:
.text._Z21eliminar_rompecabezasPcPiS0_:
[----:B------:R-:W-:Y:S08]  /*0000*/  LDC R1, c[0x0][0x37c] ;  /* 0x0000df00ff017b82 */ /* 0x000ff00000000800 */
[----:B------:R-:W0:Y:S01]  /*0010*/  LDC.64 R4, c[0x0][0x388] ;  /* 0x0000e200ff047b82 */ /* 0x000e220000000a00 */
[----:B------:R-:W0:Y:S01]  /*0020*/  LDCU.64 UR6, c[0x0][0x358] ;  /* 0x00006b00ff0677ac */ /* 0x000e220008000a00 */
[----:B------:R-:W1:Y:S01]  /*0030*/  S2R R0, SR_TID.Y ;  /* 0x0000000000007919 */ /* 0x000e620000002200 */
[----:B------:R-:W1:Y:S01]  /*0040*/  S2R R7, SR_TID.X ;  /* 0x0000000000077919 */ /* 0x000e620000002100 */
[----:B------:R-:W1:Y:S04]  /*0050*/  LDCU UR4, c[0x0][0x360] ;  /* 0x00006c00ff0477ac */ /* 0x000e680008000800 */
[----:B------:R-:W2:Y:S01]  /*0060*/  LDC.64 R10, c[0x0][0x380] ;  /* 0x0000e000ff0a7b82 */ /* 0x000ea20000000a00 */
[----:B0-----:R-:W3:Y:S04]  /*0070*/  LDG.E R2, desc[UR6][R4.64+0x4] ;  /* 0x0000040604027981 */ /* 0x001ee8000c1e1900 */
[----:B------:R-:W3:Y:S01]  /*0080*/  LDG.E R3, desc[UR6][R4.64] ;  /* 0x0000000604037981 */ /* 0x000ee2000c1e1900 */
[----:B-1----:R-:W-:-:S04]  /*0090*/  IMAD R0, R0, UR4, R7 ;  /* 0x0000000400007c24 */ /* 0x002fc8000f8e0207 */
[----:B------:R-:W-:Y:S02]  /*00a0*/  IMAD.SHL.U32 R9, R0, 0x2, RZ ;  /* 0x0000000200097824 */ /* 0x000fe400078e00ff */
[----:B---3--:R-:W-:-:S04]  /*00b0*/  IMAD R2, R2, UR4, R3 ;  /* 0x0000000402027c24 */ /* 0x008fc8000f8e0203 */
[----:B------:R-:W-:Y:S01]  /*00c0*/  IMAD.SHL.U32 R0, R2, 0x2, RZ ;  /* 0x0000000202007824 */ /* 0x000fe200078e00ff */
[----:B--2---:R-:W-:-:S04]  /*00d0*/  IADD3 R2, P1, PT, R9, R10, RZ ;  /* 0x0000000a09027210 */ /* 0x004fc80007f3e0ff */
[----:B------:R-:W-:Y:S01]  /*00e0*/  IADD3 R6, P0, PT, R0, R10, RZ ;  /* 0x0000000a00067210 */ /* 0x000fe20007f1e0ff */
[----:B------:R-:W-:-:S03]  /*00f0*/  IMAD.X R3, RZ, RZ, R11, P1 ;  /* 0x000000ffff037224 */ /* 0x000fc600008e060b */
[----:B------:R-:W-:-:S05]  /*0100*/  LEA.HI.X.SX32 R7, R0, R11, 0x1, P0 ;  /* 0x0000000b00077211 */ /* 0x000fca00000f0eff */
[----:B------:R-:W2:Y:S01]  /*0110*/  LDG.E.U8 R6, desc[UR6][R6.64+0x1] ;  /* 0x0000010606067981 */ /* 0x000ea2000c1e1100 */
[----:B------:R-:W-:Y:S06]  /*0120*/  BAR.SYNC.DEFER_BLOCKING 0x0 ;  /* 0x0000000000007b1d */ /* 0x000fec0000010000 */
[----:B------:R-:W2:Y:S01]  /*0130*/  LDG.E.U8 R5, desc[UR6][R2.64] ;  /* 0x0000000602057981 */ /* 0x000ea2000c1e1100 */
[----:B------:R-:W-:Y:S02]  /*0140*/  ISETP.NE.AND P0, PT, R9, R0, PT ;  /* 0x000000000900720c */ /* 0x000fe40003f05270 */
[----:B--2---:R-:W-:-:S13]  /*0150*/  ISETP.NE.AND P1, PT, R5, R6, PT ;  /* 0x000000060500720c */ /* 0x004fda0003f25270 */
[----:B------:R-:W-:Y:S05]  /*0160*/  @P0 EXIT P1 ;  /* 0x000000000000094d */ /* 0x000fea0000800000 */
[----:B------:R-:W0:Y:S01]  /*0170*/  S2R R0, SR_LANEID ;  /* 0x0000000000007919 */ /* 0x000e220000000000 */
[----:B------:R-:W1:Y:S01]  /*0180*/  LDCU.64 UR4, c[0x0][0x390] ;  /* 0x00007200ff0477ac */ /* 0x000e620008000a00 */
[----:B------:R-:W-:Y:S02]  /*0190*/  VOTEU.ANY UR8, UPT, PT ;  /* 0x0000000000087886 */ /* 0x000fe400038e0100 */
[----:B------:R-:W-:Y:S02]  /*01a0*/  UFLO.U32 UR9, UR8 ;  /* 0x00000008000972bd */ /* 0x000fe400080e0000 */
[----:B------:R-:W2:Y:S01]  /*01b0*/  POPC R7, UR8 ;  /* 0x0000000800077d09 */ /* 0x000ea20008000000 */
[----:B-1----:R-:W-:-:S04]  /*01c0*/  UIADD3 UR4, UP0, UPT, UR4, 0x4, URZ ;  /* 0x0000000404047890 */ /* 0x002fc8000ff1e0ff */
[----:B------:R-:W-:Y:S02]  /*01d0*/  UIADD3.X UR5, UPT, UPT, URZ, UR5, URZ, UP0, !UPT ;  /* 0x00000005ff057290 */ /* 0x000fe400087fe4ff */
[----:B------:R-:W-:-:S04]  /*01e0*/  IMAD.U32 R4, RZ, RZ, UR4 ;  /* 0x00000004ff047e24 */ /* 0x000fc8000f8e00ff */
[----:B------:R-:W-:Y:S02]  /*01f0*/  MOV R5, UR5 ;  /* 0x0000000500057c02 */ /* 0x000fe40008000f00 */
[----:B0-----:R-:W-:Y:S01]  /*0200*/  ISETP.EQ.U32.AND P0, PT, R0, UR9, PT ;  /* 0x0000000900007c0c */ /* 0x001fe2000bf02070 */
[----:B------:R-:W-:-:S05]  /*0210*/  HFMA2 R0, -RZ, RZ, 0, 2.86102294921875e-06 ;  /* 0x00000030ff007431 */ /* 0x000fca00000001ff */
[----:B------:R-:W-:Y:S07]  /*0220*/  STG.E.U8 desc[UR6][R2.64], R0 ;  /* 0x0000000002007986 */ /* 0x000fee000c101106 */
[----:B--2---:R-:W-:Y:S01]  /*0230*/  @P0 REDG.E.ADD.STRONG.GPU desc[UR6][R4.64], R7 ;  /* 0x000000070400098e */ /* 0x004fe2000c12e106 */
[----:B------:R-:W-:Y:S05]  /*0240*/  EXIT ;  /* 0x000000000000794d */ /* 0x000fea0003800000 */
.L_x_0:
[----:B------:R-:W-:-:S00]  /*0250*/  BRA `(.L_x_0) ;  /* 0xfffffffc00fc7947 */ /* 0x000fc0000383ffff */
[----:B------:R-:W-:-:S00]  /*0260*/  NOP ;  /* 0x0000000000007918 */ /* 0x000fc00000000000 */
        /* <DEDUP_REMOVED lines=9> */
.L_x_43:


//--------------------- .text._Z12eliminar_tntPcPiS0_ --------------------------
	.section	.text._Z12eliminar_tntPcPiS0_,"ax",@progbits
	.align	128
        .global         _Z12eliminar_tntPcPiS0_
        .type           _Z12eliminar_tntPcPiS0_,@function
        .size           _Z12eliminar_tntPcPiS0_,(.L_x_42 - _Z12eliminar_tntPcPiS0_)
        .other          _Z12eliminar_tntPcPiS0_,@"STO_CUDA_ENTRY STV_DEFAULT"
_Z12eliminar_tntPcPiS0_:
.text._Z12eliminar_tntPcPiS0_:
[----:B------:R-:W-:Y:S08]  /*0000*/  LDC R1, c[0x0][0x37c] ;  /* 0x0000df00ff017b82 */ /* 0x000ff00000000800 */
[----:B------:R-:W0:Y:S01]  /*0010*/  LDC.64 R6, c[0x0][0x388] ;  /* 0x0000e200ff067b82 */ /* 0x000e220000000a00 */
[----:B------:R-:W0:Y:S02]  /*0020*/  LDCU.64 UR6, c[0x0][0x358] ;  /* 0x00006b00ff0677ac */ /* 0x000e240008000a00 */
[----:B0-----:R-:W2:Y:S01]  /*0030*/  LDG.E R6, desc[UR6][R6.64] ;  /* 0x0000000606067981 */ /* 0x001ea2000c1e1900 */
[----:B------:R-:W-:Y:S01]  /*0040*/  BSSY.RECONVERGENT B0, `(.L_x_1) ;  /* 0x0000009000007945 */ /* 0x000fe20003800200 */
[----:B------:R-:W-:Y:S01]  /*0050*/  MOV R0, 0xd0 ;  /* 0x000000d000007802 */ /* 0x000fe20000000f00 */
[----:B------:R-:W0:Y:S02]  /*0060*/  S2R R2, SR_TID.X ;  /* 0x0000000000027919 */ /* 0x000e240000002100 */
[----:B0-----:R-:W-:Y:S08]  /*0070*/  I2F.F64.U32 R4, R2 ;  /* 0x0000000200047312 */ /* 0x001ff00000201800 */
[----:B--2---:R-:W0:Y:S02]  /*0080*/  I2F.F64 R8, R6 ;  /* 0x0000000600087312 */ /* 0x004e240000201c00 */
[----:B0-----:R-:W-:-:S08]  /*0090*/  DADD R4, R4, -R8 ;  /* 0x0000000004047229 */ /* 0x001fd00000000808 */
[----:B------:R-:W-:-:S10]  /*00a0*/  DADD R26, -RZ, |R4| ;  /* 0x00000000ff1a7229 */ /* 0x000fd40000000504 */
[----:B------:R-:W-:-:S07]  /*00b0*/  IMAD.MOV.U32 R14, RZ, RZ, R26 ;  /* 0x000000ffff0e7224 */ /* 0x000fce00078e001a */
[----:B------:R-:W-:Y:S05]  /*00c0*/  CALL.REL.NOINC `($_Z12eliminar_tntPcPiS0_$__internal_accurate_pow) ;  /* 0x0000000800087944 */ /* 0x000fea0003c00000 */
[----:B------:R-:W-:Y:S05]  /*00d0*/  BSYNC.RECONVERGENT B0 ;  /* 0x0000000000007941 */ /* 0x000fea0003800200 */
.L_x_1:
[----:B------:R-:W0:Y:S02]  /*00e0*/  LDC.64 R12, c[0x0][0x388] ;  /* 0x0000e200ff0c7b82 */ /* 0x000e240000000a00 */
[----:B0-----:R-:W2:Y:S01]  /*00f0*/  LDG.E R10, desc[UR6][R12.64+0x4] ;  /* 0x000004060c0a7981 */ /* 0x001ea2000c1e1900 */
[C---:B------:R-:W-:Y:S01]  /*0100*/  DADD R6, R4.reuse, 2 ;  /* 0x4000000004067429 */ /* 0x040fe20000000000 */
[----:B------:R-:W-:Y:S01]  /*0110*/  BSSY.RECONVERGENT B0, `(.L_x_2) ;  /* 0x0000017000007945 */ /* 0x000fe20003800200 */
[----:B------:R-:W-:Y:S01]  /*0120*/  DSETP.NEU.AND P1, PT, R4, RZ, PT ;  /* 0x000000ff0400722a */ /* 0x000fe20003f2d000 */
[----:B------:R-:W0:Y:S01]  /*0130*/  S2R R3, SR_TID.Y ;  /* 0x0000000000037919 */ /* 0x000e220000002200 */
[----:B------:R-:W-:-:S06]  /*0140*/  MOV R0, 0x280 ;  /* 0x0000028000007802 */ /* 0x000fcc0000000f00 */
[----:B------:R-:W-:Y:S01]  /*0150*/  LOP3.LUT R6, R7, 0x7ff00000, RZ, 0xc0, !PT ;  /* 0x7ff0000007067812 */ /* 0x000fe200078ec0ff */
[----:B------:R-:W-:-:S03]  /*0160*/  IMAD.MOV.U32 R7, RZ, RZ, R15 ;  /* 0x000000ffff077224 */ /* 0x000fc600078e000f */
[----:B------:R-:W-:Y:S01]  /*0170*/  ISETP.NE.AND P0, PT, R6, 0x7ff00000, PT ;  /* 0x7ff000000600780c */ /* 0x000fe20003f05270 */
[----:B------:R-:W-:Y:S01]  /*0180*/  IMAD.MOV.U32 R6, RZ, RZ, R14 ;  /* 0x000000ffff067224 */ /* 0x000fe200078e000e */
[----:B------:R-:W-:Y:S01]  /*0190*/  @!P1 CS2R R6, SRZ ;  /* 0x0000000000069805 */ /* 0x000fe2000001ff00 */
[----:B------:R-:W-:-:S10]  /*01a0*/  DSETP.NEU.AND P1, PT, R4, 1, PT ;  /* 0x3ff000000400742a */ /* 0x000fd40003f2d000 */
[----:B------:R-:W-:Y:S01]  /*01b0*/  DSETP.NEU.OR P0, PT, |R4|, +INF , P0 ;  /* 0x7ff000000400742a */ /* 0x000fe2000070d600 */
[----:B0-----:R-:W-:-:S13]  /*01c0*/  I2F.F64.U32 R8, R3 ;  /* 0x0000000300087312 */ /* 0x001fda0000201800 */
[----:B------:R-:W-:Y:S01]  /*01d0*/  @!P0 IMAD.MOV.U32 R6, RZ, RZ, 0x0 ;  /* 0x00000000ff068424 */ /* 0x000fe200078e00ff */
[----:B------:R-:W-:-:S04]  /*01e0*/  @!P0 MOV R7, 0x7ff00000 ;  /* 0x7ff0000000078802 */ /* 0x000fc80000000f00 */
[----:B------:R-:W-:Y:S02]  /*01f0*/  FSEL R6, R6, RZ, P1 ;  /* 0x000000ff06067208 */ /* 0x000fe40000800000 */
[----:B------:R-:W-:-:S04]  /*0200*/  FSEL R7, R7, 1.875, P1 ;  /* 0x3ff0000007077808 */ /* 0x000fc80000800000 */
[----:B------:R-:W-:Y:S08]  /*0210*/  F2F.F32.F64 R26, R6 ;  /* 0x00000006001a7310 */ /* 0x000ff00000301000 */
[----:B--2---:R-:W0:Y:S02]  /*0220*/  I2F.F64 R10, R10 ;  /* 0x0000000a000a7312 */ /* 0x004e240000201c00 */
[----:B0-----:R-:W-:-:S08]  /*0230*/  DADD R4, R8, -R10 ;  /* 0x0000000008047229 */ /* 0x001fd0000000080a */
[----:B------:R-:W-:-:S10]  /*0240*/  DADD R8, -RZ, |R4| ;  /* 0x00000000ff087229 */ /* 0x000fd40000000504 */
[----:B------:R-:W-:Y:S02]  /*0250*/  IMAD.MOV.U32 R14, RZ, RZ, R8 ;  /* 0x000000ffff0e7224 */ /* 0x000fe400078e0008 */
[----:B------:R-:W-:-:S07]  /*0260*/  IMAD.MOV.U32 R27, RZ, RZ, R9 ;  /* 0x000000ffff1b7224 */ /* 0x000fce00078e0009 */
[----:B------:R-:W-:Y:S05]  /*0270*/  CALL.REL.NOINC `($_Z12eliminar_tntPcPiS0_$__internal_accurate_pow) ;  /* 0x00000004009c7944 */ /* 0x000fea0003c00000 */
[----:B------:R-:W-:Y:S05]  /*0280*/  BSYNC.RECONVERGENT B0 ;  /* 0x0000000000007941 */ /* 0x000fea0003800200 */
.L_x_2:
[C---:B------:R-:W-:Y:S01]  /*0290*/  DADD R6, R4.reuse, 2 ;  /* 0x4000000004067429 */ /* 0x040fe20000000000 */
[----:B------:R-:W0:Y:S01]  /*02a0*/  F2F.F64.F32 R26, R26 ;  /* 0x0000001a001a7310 */ /* 0x000e220000201800 */
[----:B------:R-:W-:Y:S01]  /*02b0*/  DSETP.NEU.AND P1, PT, R4, RZ, PT ;  /* 0x000000ff0400722a */ /* 0x000fe20003f2d000 */
[----:B------:R-:W-:Y:S01]  /*02c0*/  IMAD.MOV.U32 R10, RZ, RZ, 0x0 ;  /* 0x00000000ff0a7424 */ /* 0x000fe200078e00ff */
[----:B------:R-:W-:Y:S01]  /*02d0*/  BSSY.RECONVERGENT B0, `(.L_x_3) ;  /* 0x000001e000007945 */ /* 0x000fe20003800200 */
[----:B------:R-:W-:-:S05]  /*02e0*/  IMAD.MOV.U32 R11, RZ, RZ, 0x3fd80000 ;  /* 0x3fd80000ff0b7424 */ /* 0x000fca00078e00ff */
[----:B------:R-:W-:Y:S01]  /*02f0*/  LOP3.LUT R6, R7, 0x7ff00000, RZ, 0xc0, !PT ;  /* 0x7ff0000007067812 */ /* 0x000fe200078ec0ff */
[----:B------:R-:W-:-:S03]  /*0300*/  IMAD.MOV.U32 R7, RZ, RZ, R15 ;  /* 0x000000ffff077224 */ /* 0x000fc600078e000f */
[----:B------:R-:W-:Y:S01]  /*0310*/  ISETP.NE.AND P0, PT, R6, 0x7ff00000, PT ;  /* 0x7ff000000600780c */ /* 0x000fe20003f05270 */
[----:B------:R-:W-:Y:S01]  /*0320*/  IMAD.MOV.U32 R6, RZ, RZ, R14 ;  /* 0x000000ffff067224 */ /* 0x000fe200078e000e */
[----:B------:R-:W-:Y:S01]  /*0330*/  @!P1 CS2R R6, SRZ ;  /* 0x0000000000069805 */ /* 0x000fe2000001ff00 */
[----:B------:R-:W-:-:S10]  /*0340*/  DSETP.NEU.AND P1, PT, R4, 1, PT ;  /* 0x3ff000000400742a */ /* 0x000fd40003f2d000 */
[----:B------:R-:W-:-:S14]  /*0350*/  DSETP.NEU.OR P0, PT, |R4|, +INF , P0 ;  /* 0x7ff000000400742a */ /* 0x000fdc000070d600 */
[----:B------:R-:W-:Y:S01]  /*0360*/  @!P0 IMAD.MOV.U32 R7, RZ, RZ, 0x7ff00000 ;  /* 0x7ff00000ff078424 */ /* 0x000fe200078e00ff */
[----:B------:R-:W-:-:S04]  /*0370*/  @!P0 MOV R6, 0x0 ;  /* 0x0000000000068802 */ /* 0x000fc80000000f00 */
[----:B------:R-:W-:Y:S02]  /*0380*/  FSEL R6, R6, RZ, P1 ;  /* 0x000000ff06067208 */ /* 0x000fe40000800000 */
[----:B------:R-:W-:-:S06]  /*0390*/  FSEL R7, R7, 1.875, P1 ;  /* 0x3ff0000007077808 */ /* 0x000fcc0000800000 */
[----:B0-----:R-:W-:-:S06]  /*03a0*/  DADD R6, R26, R6 ;  /* 0x000000001a067229 */ /* 0x001fcc0000000006 */
[----:B------:R-:W0:Y:S04]  /*03b0*/  MUFU.RSQ64H R5, R7 ;  /* 0x0000000700057308 */ /* 0x000e280000001c00 */
[----:B------:R-:W-:-:S05]  /*03c0*/  VIADD R4, R7, 0xfcb00000 ;  /* 0xfcb0000007047836 */ /* 0x000fca0000000000 */
[----:B------:R-:W-:Y:S01]  /*03d0*/  ISETP.GE.U32.AND P0, PT, R4, 0x7ca00000, PT ;  /* 0x7ca000000400780c */ /* 0x000fe20003f06070 */
[----:B0-----:R-:W-:-:S08]  /*03e0*/  DMUL R8, R4, R4 ;  /* 0x0000000404087228 */ /* 0x001fd00000000000 */
[----:B------:R-:W-:-:S08]  /*03f0*/  DFMA R8, R6, -R8, 1 ;  /* 0x3ff000000608742b */ /* 0x000fd00000000808 */
[----:B------:R-:W-:Y:S02]  /*0400*/  DFMA R10, R8, R10, 0.5 ;  /* 0x3fe00000080a742b */ /* 0x000fe4000000000a */
[----:B------:R-:W-:-:S08]  /*0410*/  DMUL R8, R4, R8 ;  /* 0x0000000804087228 */ /* 0x000fd00000000000 */
[----:B------:R-:W-:-:S08]  /*0420*/  DFMA R12, R10, R8, R4 ;  /* 0x000000080a0c722b */ /* 0x000fd00000000004 */
[----:B------:R-:W-:Y:S02]  /*0430*/  DMUL R14, R6, R12 ;  /* 0x0000000c060e7228 */ /* 0x000fe40000000000 */
[----:B------:R-:W-:Y:S01]  /*0440*/  IADD3 R11, PT, PT, R13, -0x100000, RZ ;  /* 0xfff000000d0b7810 */ /* 0x000fe20007ffe0ff */
[----:B------:R-:W-:-:S05]  /*0450*/  IMAD.MOV.U32 R10, RZ, RZ, R12 ;  /* 0x000000ffff0a7224 */ /* 0x000fca00078e000c */
[----:B------:R-:W-:-:S08]  /*0460*/  DFMA R16, R14, -R14, R6 ;  /* 0x8000000e0e10722b */ /* 0x000fd00000000006 */
[----:B------:R-:W-:Y:S01]  /*0470*/  DFMA R8, R16, R10, R14 ;  /* 0x0000000a1008722b */ /* 0x000fe2000000000e */
[----:B------:R-:W-:Y:S10]  /*0480*/  @!P0 BRA `(.L_x_4) ;  /* 0x0000000000088947 */ /* 0x000ff40003800000 */
[----:B------:R-:W-:-:S07]  /*0490*/  MOV R0, 0x4b0 ;  /* 0x000004b000007802 */ /* 0x000fce0000000f00 */
[----:B------:R-:W-:Y:S05]  /*04a0*/  CALL.REL.NOINC `($__internal_0_$__cuda_sm20_dsqrt_rn_f64_mediumpath_v1) ;  /* 0x00000000005c7944 */ /* 0x000fea0003c00000 */
.L_x_4:
[----:B------:R-:W-:Y:S05]  /*04b0*/  BSYNC.RECONVERGENT B0 ;  /* 0x0000000000007941 */ /* 0x000fea0003800200 */
.L_x_3:
[----:B------:R-:W0:Y:S02]  /*04c0*/  F2I.F64.TRUNC R8, R8 ;  /* 0x0000000800087311 */ /* 0x000e24000030d100 */
[----:B0-----:R-:W-:-:S13]  /*04d0*/  ISETP.GT.AND P0, PT, R8, 0x4, PT ;  /* 0x000000040800780c */ /* 0x001fda0003f04270 */
[----:B------:R-:W-:Y:S05]  /*04e0*/  @P0 EXIT ;  /* 0x000000000000094d */ /* 0x000fea0003800000 */
[----:B------:R-:W0:Y:S01]  /*04f0*/  S2R R0, SR_LANEID ;  /* 0x0000000000007919 */ /* 0x000e220000000000 */
[----:B------:R-:W1:Y:S01]  /*0500*/  LDCU UR8, c[0x0][0x360] ;  /* 0x00006c00ff0877ac */ /* 0x000e620008000800 */
[----:B------:R-:W2:Y:S01]  /*0510*/  LDCU.64 UR4, c[0x0][0x390] ;  /* 0x00007200ff0477ac */ /* 0x000ea20008000a00 */
[----:B------:R-:W3:Y:S01]  /*0520*/  LDCU.64 UR12, c[0x0][0x380] ;  /* 0x00007000ff0c77ac */ /* 0x000ee20008000a00 */
[----:B------:R-:W-:Y:S02]  /*0530*/  VOTEU.ANY UR9, UPT, PT ;  /* 0x0000000000097886 */ /* 0x000fe400038e0100 */
[----:B------:R-:W-:Y:S02]  /*0540*/  UFLO.U32 UR10, UR9 ;  /* 0x00000009000a72bd */ /* 0x000fe400080e0000 */
[----:B------:R-:W4:Y:S01]  /*0550*/  POPC R7, UR9 ;  /* 0x0000000900077d09 */ /* 0x000f220008000000 */
[----:B-1----:R-:W-:Y:S01]  /*0560*/  IMAD R2, R3, UR8, R2 ;  /* 0x0000000803027c24 */ /* 0x002fe2000f8e0202 */
[----:B--2---:R-:W-:-:S04]  /*0570*/  UIADD3 UR4, UP0, UPT, UR4, 0x4, URZ ;  /* 0x0000000404047890 */ /* 0x004fc8000ff1e0ff */
[----:B------:R-:W-:Y:S01]  /*0580*/  UIADD3.X UR5, UPT, UPT, URZ, UR5, URZ, UP0, !UPT ;  /* 0x00000005ff057290 */ /* 0x000fe200087fe4ff */
[----:B---3--:R-:W-:Y:S01]  /*0590*/  LEA R2, P1, R2, UR12, 0x1 ;  /* 0x0000000c02027c11 */ /* 0x008fe2000f8208ff */
[----:B------:R-:W-:Y:S01]  /*05a0*/  IMAD.U32 R4, RZ, RZ, UR4 ;  /* 0x00000004ff047e24 */ /* 0x000fe2000f8e00ff */
[----:B0-----:R-:W-:Y:S01]  /*05b0*/  ISETP.EQ.U32.AND P0, PT, R0, UR10, PT ;  /* 0x0000000a00007c0c */ /* 0x001fe2000bf02070 */
[----:B------:R-:W-:Y:S02]  /*05c0*/  IMAD.MOV.U32 R0, RZ, RZ, 0x30 ;  /* 0x00000030ff007424 */ /* 0x000fe400078e00ff */
[----:B------:R-:W-:Y:S01]  /*05d0*/  MOV R5, UR5 ;  /* 0x0000000500057c02 */ /* 0x000fe20008000f00 */
[----:B------:R-:W-:-:S05]  /*05e0*/  IMAD.X R3, RZ, RZ, UR13, P1 ;  /* 0x0000000dff037e24 */ /* 0x000fca00088e06ff */
[----:B------:R-:W-:Y:S04]  /*05f0*/  STG.E.U8 desc[UR6][R2.64], R0 ;  /* 0x0000000002007986 */ /* 0x000fe8000c101106 */
[----:B----4-:R-:W-:Y:S01]  /*0600*/  @P0 REDG.E.ADD.STRONG.GPU desc[UR6][R4.64], R7 ;  /* 0x000000070400098e */ /* 0x010fe2000c12e106 */
[----:B------:R-:W-:Y:S05]  /*0610*/  EXIT ;  /* 0x000000000000794d */ /* 0x000fea0003800000 */
        .weak           $__internal_0_$__cuda_sm20_dsqrt_rn_f64_mediumpath_v1
        .type           $__internal_0_$__cuda_sm20_dsqrt_rn_f64_mediumpath_v1,@function
        .size           $__internal_0_$__cuda_sm20_dsqrt_rn_f64_mediumpath_v1,($_Z12eliminar_tntPcPiS0_$__internal_accurate_pow - $__internal_0_$__cuda_sm20_dsqrt_rn_f64_mediumpath_v1)
$__internal_0_$__cuda_sm20_dsqrt_rn_f64_mediumpath_v1:
[----:B------:R-:W-:Y:S01]  /*0620*/  ISETP.GE.U32.AND P0, PT, R4, -0x3400000, PT ;  /* 0xfcc000000400780c */ /* 0x000fe20003f06070 */
[----:B------:R-:W-:Y:S01]  /*0630*/  BSSY.RECONVERGENT B1, `(.L_x_5) ;  /* 0x0000026000017945 */ /* 0x000fe20003800200 */
[----:B------:R-:W-:Y:S02]  /*0640*/  IMAD.MOV.U32 R10, RZ, RZ, R12 ;  /* 0x000000ffff0a7224 */ /* 0x000fe400078e000c */
[----:B------:R-:W-:Y:S02]  /*0650*/  IMAD.MOV.U32 R4, RZ, RZ, R16 ;  /* 0x000000ffff047224 */ /* 0x000fe400078e0010 */
[----:B------:R-:W-:-:S07]  /*0660*/  IMAD.MOV.U32 R5, RZ, RZ, R17 ;  /* 0x000000ffff057224 */ /* 0x000fce00078e0011 */
[----:B------:R-:W-:Y:S05]  /*0670*/  @!P0 BRA `(.L_x_6) ;  /* 0x0000000000208947 */ /* 0x000fea0003800000 */
[----:B------:R-:W-:-:S10]  /*0680*/  DFMA.RM R4, R4, R10, R14 ;  /* 0x0000000a0404722b */ /* 0x000fd4000000400e */
[----:B------:R-:W-:-:S05]  /*0690*/  IADD3 R8, P0, PT, R4, 0x1, RZ ;  /* 0x0000000104087810 */ /* 0x000fca0007f1e0ff */
[----:B------:R-:W-:-:S06]  /*06a0*/  IMAD.X R9, RZ, RZ, R5, P0 ;  /* 0x000000ffff097224 */ /* 0x000fcc00000e0605 */
[----:B------:R-:W-:-:S08]  /*06b0*/  DFMA.RP R6, -R4, R8, R6 ;  /* 0x000000080406722b */ /* 0x000fd00000008106 */
[----:B------:R-:W-:-:S06]  /*06c0*/  DSETP.GT.AND P0, PT, R6, RZ, PT ;  /* 0x000000ff0600722a */ /* 0x000fcc0003f04000 */
[----:B------:R-:W-:Y:S02]  /*06d0*/  FSEL R4, R8, R4, P0 ;  /* 0x0000000408047208 */ /* 0x000fe40000000000 */
[----:B------:R-:W-:Y:S01]  /*06e0*/  FSEL R5, R9, R5, P0 ;  /* 0x0000000509057208 */ /* 0x000fe20000000000 */
[----:B------:R-:W-:Y:S06]  /*06f0*/  BRA `(.L_x_7) ;  /* 0x0000000000647947 */ /* 0x000fec0003800000 */
.L_x_6:
[----:B------:R-:W-:-:S14]  /*0700*/  DSETP.NE.AND P0, PT, R6, RZ, PT ;  /* 0x000000ff0600722a */ /* 0x000fdc0003f05000 */
[----:B------:R-:W-:Y:S05]  /*0710*/  @!P0 BRA `(.L_x_8) ;  /* 0x0000000000588947 */ /* 0x000fea0003800000 */
[----:B------:R-:W-:-:S13]  /*0720*/  ISETP.GE.AND P0, PT, R7, RZ, PT ;  /* 0x000000ff0700720c */ /* 0x000fda0003f06270 */
[----:B------:R-:W-:Y:S01]  /*0730*/  @!P0 MOV R4, 0x0 ;  /* 0x0000000000048802 */ /* 0x000fe20000000f00 */
[----:B------:R-:W-:Y:S01]  /*0740*/  @!P0 IMAD.MOV.U32 R5, RZ, RZ, -0x80000 ;  /* 0xfff80000ff058424 */ /* 0x000fe200078e00ff */
[----:B------:R-:W-:Y:S06]  /*0750*/  @!P0 BRA `(.L_x_7) ;  /* 0x00000000004c8947 */ /* 0x000fec0003800000 */
[----:B------:R-:W-:-:S13]  /*0760*/  ISETP.GT.AND P0, PT, R7, 0x7fefffff, PT ;  /* 0x7fefffff0700780c */ /* 0x000fda0003f04270 */
[----:B------:R-:W-:Y:S05]  /*0770*/  @P0 BRA `(.L_x_8) ;  /* 0x0000000000400947 */ /* 0x000fea0003800000 */
[----:B------:R-:W-:Y:S01]  /*0780*/  DMUL R4, R6, 8.11296384146066816958e+31 ;  /* 0x4690000006047828 */ /* 0x000fe20000000000 */
[----:B------:R-:W-:Y:S02]  /*0790*/  IMAD.MOV.U32 R10, RZ, RZ, 0x0 ;  /* 0x00000000ff0a7424 */ /* 0x000fe400078e00ff */
[----:B------:R-:W-:Y:S02]  /*07a0*/  IMAD.MOV.U32 R6, RZ, RZ, RZ ;  /* 0x000000ffff067224 */ /* 0x000fe400078e00ff */
[----:B------:R-:W-:Y:S01]  /*07b0*/  IMAD.MOV.U32 R11, RZ, RZ, 0x3fd80000 ;  /* 0x3fd80000ff0b7424 */ /* 0x000fe200078e00ff */
[----:B------:R-:W0:Y:S03]  /*07c0*/  MUFU.RSQ64H R7, R5 ;  /* 0x0000000500077308 */ /* 0x000e260000001c00 */
[----:B0-----:R-:W-:-:S08]  /*07d0*/  DMUL R8, R6, R6 ;  /* 0x0000000606087228 */ /* 0x001fd00000000000 */
[----:B------:R-:W-:-:S08]  /*07e0*/  DFMA R8, R4, -R8, 1 ;  /* 0x3ff000000408742b */ /* 0x000fd00000000808 */
[----:B------:R-:W-:Y:S02]  /*07f0*/  DFMA R10, R8, R10, 0.5 ;  /* 0x3fe00000080a742b */ /* 0x000fe4000000000a */
[----:B------:R-:W-:-:S08]  /*0800*/  DMUL R8, R6, R8 ;  /* 0x0000000806087228 */ /* 0x000fd00000000000 */
[----:B------:R-:W-:-:S08]  /*0810*/  DFMA R8, R10, R8, R6 ;  /* 0x000000080a08722b */ /* 0x000fd00000000006 */
[----:B------:R-:W-:Y:S02]  /*0820*/  DMUL R6, R4, R8 ;  /* 0x0000000804067228 */ /* 0x000fe40000000000 */
[----:B------:R-:W-:-:S06]  /*0830*/  IADD3 R9, PT, PT, R9, -0x100000, RZ ;  /* 0xfff0000009097810 */ /* 0x000fcc0007ffe0ff */
[----:B------:R-:W-:-:S08]  /*0840*/  DFMA R10, R6, -R6, R4 ;  /* 0x80000006060a722b */ /* 0x000fd00000000004 */
[----:B------:R-:W-:-:S10]  /*0850*/  DFMA R4, R8, R10, R6 ;  /* 0x0000000a0804722b */ /* 0x000fd40000000006 */
[----:B------:R-:W-:Y:S01]  /*0860*/  VIADD R5, R5, 0xfcb00000 ;  /* 0xfcb0000005057836 */ /* 0x000fe20000000000 */
[----:B------:R-:W-:Y:S06]  /*0870*/  BRA `(.L_x_7) ;  /* 0x0000000000047947 */ /* 0x000fec0003800000 */
.L_x_8:
[----:B------:R-:W-:-:S11]  /*0880*/  DADD R4, R6, R6 ;  /* 0x0000000006047229 */ /* 0x000fd60000000006 */
.L_x_7:
[----:B------:R-:W-:Y:S05]  /*0890*/  BSYNC.RECONVERGENT B1 ;  /* 0x0000000000017941 */ /* 0x000fea0003800200 */
.L_x_5:
[----:B------:R-:W-:Y:S02]  /*08a0*/  IMAD.MOV.U32 R8, RZ, RZ, R4 ;  /* 0x000000ffff087224 */ /* 0x000fe400078e0004 */
[----:B------:R-:W-:Y:S01]  /*08b0*/  IMAD.MOV.U32 R9, RZ, RZ, R5 ;  /* 0x000000ffff097224 */ /* 0x000fe200078e0005 */
[----:B------:R-:W-:Y:S01]  /*08c0*/  MOV R5, 0x0 ;  /* 0x0000000000057802 */ /* 0x000fe20000000f00 */
[----:B------:R-:W-:-:S04]  /*08d0*/  IMAD.MOV.U32 R4, RZ, RZ, R0 ;  /* 0x000000ffff047224 */ /* 0x000fc800078e0000 */
[----:B------:R-:W-:Y:S05]  /*08e0*/  RET.REL.NODEC R4 `(_Z12eliminar_tntPcPiS0_) ;  /* 0xfffffff404c47950 */ /* 0x000fea0003c3ffff */
        .type           $_Z12eliminar_tntPcPiS0_$__internal_accurate_pow,@function
        .size           $_Z12eliminar_tntPcPiS0_$__internal_accurate_pow,(.L_x_42 - $_Z12eliminar_tntPcPiS0_$__internal_accurate_pow)
$_Z12eliminar_tntPcPiS0_$__internal_accurate_pow:
[----:B------:R-:W-:Y:S01]  /*08f0*/  ISETP.GT.U32.AND P0, PT, R27, 0xfffff, PT ;  /* 0x000fffff1b00780c */ /* 0x000fe20003f04070 */
[----:B------:R-:W-:Y:S01]  /*0900*/  IMAD.MOV.U32 R6, RZ, RZ, R14 ;  /* 0x000000ffff067224 */ /* 0x000fe200078e000e */
[----:B------:R-:W-:Y:S01]  /*0910*/  MOV R20, RZ ;  /* 0x000000ff00147202 */ /* 0x000fe20000000f00 */
[--C-:B------:R-:W-:Y:S01]  /*0920*/  IMAD.MOV.U32 R7, RZ, RZ, R27.reuse ;  /* 0x000000ffff077224 */ /* 0x100fe200078e001b */
[----:B------:R-:W-:Y:S01]  /*0930*/  UMOV UR4, 0x7d2cafe2 ;  /* 0x7d2cafe200047882 */ /* 0x000fe20000000000 */
[--C-:B------:R-:W-:Y:S01]  /*0940*/  IMAD.MOV.U32 R8, RZ, RZ, R27.reuse ;  /* 0x000000ffff087224 */ /* 0x100fe200078e001b */
[----:B------:R-:W-:Y:S01]  /*0950*/  UMOV UR5, 0x3eb0f5ff ;  /* 0x3eb0f5ff00057882 */ /* 0x000fe20000000000 */
[----:B------:R-:W-:Y:S01]  /*0960*/  IMAD.MOV.U32 R12, RZ, RZ, 0x41ad3b5a ;  /* 0x41ad3b5aff0c7424 */ /* 0x000fe200078e00ff */
[----:B------:R-:W-:Y:S01]  /*0970*/  SHF.R.U32.HI R27, RZ, 0x14, R27 ;  /* 0x00000014ff1b7819 */ /* 0x000fe2000001161b */
[----:B------:R-:W-:Y:S01]  /*0980*/  IMAD.MOV.U32 R13, RZ, RZ, 0x3ed0f5d2 ;  /* 0x3ed0f5d2ff0d7424 */ /* 0x000fe200078e00ff */
[----:B------:R-:W-:Y:S01]  /*0990*/  UMOV UR8, 0x3b39803f ;  /* 0x3b39803f00087882 */ /* 0x000fe20000000000 */
[----:B------:R-:W-:-:S02]  /*09a0*/  UMOV UR9, 0x3c7abc9e ;  /* 0x3c7abc9e00097882 */ /* 0x000fc40000000000 */
[----:B------:R-:W-:-:S10]  /*09b0*/  @!P0 DMUL R6, R6, 1.80143985094819840000e+16 ;  /* 0x4350000006068828 */ /* 0x000fd40000000000 */
[----:B------:R-:W-:Y:S01]  /*09c0*/  @!P0 MOV R8, R7 ;  /* 0x0000000700088202 */ /* 0x000fe20000000f00 */
[----:B------:R-:W-:Y:S01]  /*09d0*/  @!P0 IMAD.MOV.U32 R14, RZ, RZ, R6 ;  /* 0x000000ffff0e8224 */ /* 0x000fe200078e0006 */
[----:B------:R-:W-:Y:S02]  /*09e0*/  @!P0 LEA.HI R27, R7, 0xffffffca, RZ, 0xc ;  /* 0xffffffca071b8811 */ /* 0x000fe400078f60ff */
[----:B------:R-:W-:-:S03]  /*09f0*/  LOP3.LUT R8, R8, 0x800fffff, RZ, 0xc0, !PT ;  /* 0x800fffff08087812 */ /* 0x000fc600078ec0ff */
[----:B------:R-:W-:Y:S01]  /*0a00*/  VIADD R6, R27, 0xfffffc01 ;  /* 0xfffffc011b067836 */ /* 0x000fe20000000000 */
[----:B------:R-:W-:-:S04]  /*0a10*/  LOP3.LUT R15, R8, 0x3ff00000, RZ, 0xfc, !PT ;  /* 0x3ff00000080f7812 */ /* 0x000fc800078efcff */
[----:B------:R-:W-:-:S13]  /*0a20*/  ISETP.GE.U32.AND P1, PT, R15, 0x3ff6a09f, PT ;  /* 0x3ff6a09f0f00780c */ /* 0x000fda0003f26070 */
[----:B------:R-:W-:Y:S02]  /*0a30*/  @P1 VIADD R9, R15, 0xfff00000 ;  /* 0xfff000000f091836 */ /* 0x000fe40000000000 */
[----:B------:R-:W-:Y:S02]  /*0a40*/  @P1 VIADD R6, R27, 0xfffffc02 ;  /* 0xfffffc021b061836 */ /* 0x000fe40000000000 */
[----:B------:R-:W-:-:S06]  /*0a50*/  @P1 IMAD.MOV.U32 R15, RZ, RZ, R9 ;  /* 0x000000ffff0f1224 */ /* 0x000fcc00078e0009 */
[C---:B------:R-:W-:Y:S02]  /*0a60*/  DADD R10, R14.reuse, 1 ;  /* 0x3ff000000e0a7429 */ /* 0x040fe40000000000 */
[----:B------:R-:W-:-:S04]  /*0a70*/  DADD R14, R14, -1 ;  /* 0xbff000000e0e7429 */ /* 0x000fc80000000000 */
[----:B------:R-:W0:Y:S02]  /*0a80*/  MUFU.RCP64H R21, R11 ;  /* 0x0000000b00157308 */ /* 0x000e240000001800 */
[----:B0-----:R-:W-:-:S08]  /*0a90*/  DFMA R8, -R10, R20, 1 ;  /* 0x3ff000000a08742b */ /* 0x001fd00000000114 */
[----:B------:R-:W-:-:S08]  /*0aa0*/  DFMA R8, R8, R8, R8 ;  /* 0x000000080808722b */ /* 0x000fd00000000008 */
[----:B------:R-:W-:-:S08]  /*0ab0*/  DFMA R20, R20, R8, R20 ;  /* 0x000000081414722b */ /* 0x000fd00000000014 */
[----:B------:R-:W-:-:S08]  /*0ac0*/  DMUL R8, R14, R20 ;  /* 0x000000140e087228 */ /* 0x000fd00000000000 */
[----:B------:R-:W-:-:S08]  /*0ad0*/  DFMA R8, R14, R20, R8 ;  /* 0x000000140e08722b */ /* 0x000fd00000000008 */
[CC--:B------:R-:W-:Y:S02]  /*0ae0*/  DMUL R18, R8.reuse, R8.reuse ;  /* 0x0000000808127228 */ /* 0x0c0fe40000000000 */
[----:B------:R-:W-:-:S06]  /*0af0*/  DMUL R24, R8, R8 ;  /* 0x0000000808187228 */ /* 0x000fcc0000000000 */
[----:B------:R-:W-:Y:S01]  /*0b00*/  DFMA R10, R18, UR4, R12 ;  /* 0x00000004120a7c2b */ /* 0x000fe2000800000c */
[----:B------:R-:W-:Y:S01]  /*0b10*/  UMOV UR4, 0x75488a3f ;  /* 0x75488a3f00047882 */ /* 0x000fe20000000000 */
[----:B------:R-:W-:Y:S01]  /*0b20*/  UMOV UR5, 0x3ef3b20a ;  /* 0x3ef3b20a00057882 */ /* 0x000fe20000000000 */
[----:B------:R-:W-:-:S05]  /*0b30*/  DADD R12, R14, -R8 ;  /* 0x000000000e0c7229 */ /* 0x000fca0000000808 */
[----:B------:R-:W-:Y:S01]  /*0b40*/  DFMA R10, R18, R10, UR4 ;  /* 0x00000004120a7e2b */ /* 0x000fe2000800000a */
[----:B------:R-:W-:Y:S01]  /*0b50*/  UMOV UR4, 0xe4faecd5 ;  /* 0xe4faecd500047882 */ /* 0x000fe20000000000 */
[----:B------:R-:W-:Y:S01]  /*0b60*/  UMOV UR5, 0x3f1745cd ;  /* 0x3f1745cd00057882 */ /* 0x000fe20000000000 */
[----:B------:R-:W-:-:S05]  /*0b70*/  DADD R12, R12, R12 ;  /* 0x000000000c0c7229 */ /* 0x000fca000000000c */
[----:B------:R-:W-:Y:S01]  /*0b80*/  DFMA R10, R18, R10, UR4 ;  /* 0x00000004120a7e2b */ /* 0x000fe2000800000a */
[----:B------:R-:W-:Y:S01]  /*0b90*/  UMOV UR4, 0x258a578b ;  /* 0x258a578b00047882 */ /* 0x000fe20000000000 */
[----:B------:R-:W-:Y:S01]  /*0ba0*/  UMOV UR5, 0x3f3c71c7 ;  /* 0x3f3c71c700057882 */ /* 0x000fe20000000000 */
[----:B------:R-:W-:-:S05]  /*0bb0*/  DFMA R12, R14, -R8, R12 ;  /* 0x800000080e0c722b */ /* 0x000fca000000000c */
[----:B------:R-:W-:Y:S01]  /*0bc0*/  DFMA R10, R18, R10, UR4 ;  /* 0x00000004120a7e2b */ /* 0x000fe2000800000a */
[----:B------:R-:W-:Y:S01]  /*0bd0*/  UMOV UR4, 0x9242b910 ;  /* 0x9242b91000047882 */ /* 0x000fe20000000000 */
[----:B------:R-:W-:Y:S01]  /*0be0*/  UMOV UR5, 0x3f624924 ;  /* 0x3f62492400057882 */ /* 0x000fe20000000000 */
[----:B------:R-:W-:Y:S02]  /*0bf0*/  DMUL R12, R20, R12 ;  /* 0x0000000c140c7228 */ /* 0x000fe40000000000 */
[----:B------:R-:W-:-:S03]  /*0c00*/  DFMA R20, R8, R8, -R24 ;  /* 0x000000080814722b */ /* 0x000fc60000000818 */
[----:B------:R-:W-:Y:S01]  /*0c10*/  DFMA R10, R18, R10, UR4 ;  /* 0x00000004120a7e2b */ /* 0x000fe2000800000a */
[----:B------:R-:W-:Y:S01]  /*0c20*/  UMOV UR4, 0x99999dfb ;  /* 0x99999dfb00047882 */ /* 0x000fe20000000000 */
[----:B------:R-:W-:-:S06]  /*0c30*/  UMOV UR5, 0x3f899999 ;  /* 0x3f89999900057882 */ /* 0x000fcc0000000000 */
[----:B------:R-:W-:Y:S01]  /*0c40*/  DFMA R16, R18, R10, UR4 ;  /* 0x0000000412107e2b */ /* 0x000fe2000800000a */
[----:B------:R-:W-:Y:S01]  /*0c50*/  UMOV UR4, 0x55555555 ;  /* 0x5555555500047882 */ /* 0x000fe20000000000 */
[----:B------:R-:W-:-:S06]  /*0c60*/  UMOV UR5, 0x3fb55555 ;  /* 0x3fb5555500057882 */ /* 0x000fcc0000000000 */
[----:B------:R-:W-:-:S08]  /*0c70*/  DFMA R10, R18, R16, UR4 ;  /* 0x00000004120a7e2b */ /* 0x000fd00008000010 */
[----:B------:R-:W-:Y:S01]  /*0c80*/  DADD R14, -R10, UR4 ;  /* 0x000000040a0e7e29 */ /* 0x000fe20008000100 */
[----:B------:R-:W-:Y:S01]  /*0c90*/  UMOV UR4, 0xb9e7b0 ;  /* 0x00b9e7b000047882 */ /* 0x000fe20000000000 */
[----:B------:R-:W-:-:S06]  /*0ca0*/  UMOV UR5, 0x3c46a4cb ;  /* 0x3c46a4cb00057882 */ /* 0x000fcc0000000000 */
[----:B------:R-:W-:Y:S02]  /*0cb0*/  DFMA R16, R18, R16, R14 ;  /* 0x000000101210722b */ /* 0x000fe4000000000e */
[----:B------:R-:W-:Y:S01]  /*0cc0*/  DMUL R14, R8, R24 ;  /* 0x00000018080e7228 */ /* 0x000fe20000000000 */
[----:B------:R-:W-:Y:S01]  /*0cd0*/  VIADD R19, R13, 0x100000 ;  /* 0x001000000d137836 */ /* 0x000fe20000000000 */
[----:B------:R-:W-:-:S04]  /*0ce0*/  MOV R18, R12 ;  /* 0x0000000c00127202 */ /* 0x000fc80000000f00 */
[----:B------:R-:W-:Y:S01]  /*0cf0*/  DADD R16, R16, -UR4 ;  /* 0x8000000410107e29 */ /* 0x000fe20008000000 */
[----:B------:R-:W-:Y:S01]  /*0d00*/  UMOV UR4, 0x80000000 ;  /* 0x8000000000047882 */ /* 0x000fe20000000000 */
[C---:B------:R-:W-:Y:S01]  /*0d10*/  DFMA R22, R8.reuse, R24, -R14 ;  /* 0x000000180816722b */ /* 0x040fe2000000080e */
[----:B------:R-:W-:Y:S01]  /*0d20*/  UMOV UR5, 0x43300000 ;  /* 0x4330000000057882 */ /* 0x000fe20000000000 */
[----:B------:R-:W-:-:S04]  /*0d30*/  DFMA R18, R8, R18, R20 ;  /* 0x000000120812722b */ /* 0x000fc80000000014 */
[----:B------:R-:W-:Y:S02]  /*0d40*/  DADD R20, R10, R16 ;  /* 0x000000000a147229 */ /* 0x000fe40000000010 */
[----:B------:R-:W-:-:S06]  /*0d50*/  DFMA R22, R12, R24, R22 ;  /* 0x000000180c16722b */ /* 0x000fcc0000000016 */
[----:B------:R-:W-:Y:S02]  /*0d60*/  DMUL R24, R20, R14 ;  /* 0x0000000e14187228 */ /* 0x000fe40000000000 */
[----:B------:R-:W-:Y:S02]  /*0d70*/  DFMA R18, R8, R18, R22 ;  /* 0x000000120812722b */ /* 0x000fe40000000016 */
[----:B------:R-:W-:-:S04]  /*0d80*/  DADD R22, R10, -R20 ;  /* 0x000000000a167229 */ /* 0x000fc80000000814 */
[----:B------:R-:W-:-:S04]  /*0d90*/  DFMA R10, R20, R14, -R24 ;  /* 0x0000000e140a722b */ /* 0x000fc80000000818 */
[----:B------:R-:W-:-:S04]  /*0da0*/  DADD R22, R16, R22 ;  /* 0x0000000010167229 */ /* 0x000fc80000000016 */
[----:B------:R-:W-:-:S08]  /*0db0*/  DFMA R10, R20, R18, R10 ;  /* 0x00000012140a722b */ /* 0x000fd0000000000a */
[----:B------:R-:W-:-:S08]  /*0dc0*/  DFMA R22, R22, R14, R10 ;  /* 0x0000000e1616722b */ /* 0x000fd0000000000a */
[----:B------:R-:W-:-:S08]  /*0dd0*/  DADD R14, R24, R22 ;  /* 0x00000000180e7229 */ /* 0x000fd00000000016 */
[--C-:B------:R-:W-:Y:S02]  /*0de0*/  DADD R10, R8, R14.reuse ;  /* 0x00000000080a7229 */ /* 0x100fe4000000000e */
[----:B------:R-:W-:-:S06]  /*0df0*/  DADD R24, R24, -R14 ;  /* 0x0000000018187229 */ /* 0x000fcc000000080e */
[----:B------:R-:W-:Y:S02]  /*0e00*/  DADD R8, R8, -R10 ;  /* 0x0000000008087229 */ /* 0x000fe4000000080a */
[----:B------:R-:W-:-:S06]  /*0e10*/  DADD R24, R22, R24 ;  /* 0x0000000016187229 */ /* 0x000fcc0000000018 */
[----:B------:R-:W-:-:S08]  /*0e20*/  DADD R8, R14, R8 ;  /* 0x000000000e087229 */ /* 0x000fd00000000008 */
[----:B------:R-:W-:-:S08]  /*0e30*/  DADD R8, R24, R8 ;  /* 0x0000000018087229 */ /* 0x000fd00000000008 */
[----:B------:R-:W-:Y:S01]  /*0e40*/  DADD R12, R12, R8 ;  /* 0x000000000c0c7229 */ /* 0x000fe20000000008 */
[----:B------:R-:W-:Y:S01]  /*0e50*/  LOP3.LUT R8, R6, 0x80000000, RZ, 0x3c, !PT ;  /* 0x8000000006087812 */ /* 0x000fe200078e3cff */
[----:B------:R-:W-:-:S06]  /*0e60*/  IMAD.MOV.U32 R9, RZ, RZ, 0x43300000 ;  /* 0x43300000ff097424 */ /* 0x000fcc00078e00ff */
[----:B------:R-:W-:Y:S02]  /*0e70*/  DADD R14, R10, R12 ;  /* 0x000000000a0e7229 */ /* 0x000fe4000000000c */
[----:B------:R-:W-:Y:S01]  /*0e80*/  DADD R8, R8, -UR4 ;  /* 0x8000000408087e29 */ /* 0x000fe20008000000 */
[----:B------:R-:W-:Y:S01]  /*0e90*/  UMOV UR4, 0xfefa39ef ;  /* 0xfefa39ef00047882 */ /* 0x000fe20000000000 */
[----:B------:R-:W-:-:S04]  /*0ea0*/  UMOV UR5, 0x3fe62e42 ;  /* 0x3fe62e4200057882 */ /* 0x000fc80000000000 */
[--C-:B------:R-:W-:Y:S02]  /*0eb0*/  DADD R10, R10, -R14.reuse ;  /* 0x000000000a0a7229 */ /* 0x100fe4000000080e */
[----:B------:R-:W-:-:S06]  /*0ec0*/  DFMA R6, R8, UR4, R14 ;  /* 0x0000000408067c2b */ /* 0x000fcc000800000e */
[----:B------:R-:W-:Y:S02]  /*0ed0*/  DADD R10, R12, R10 ;  /* 0x000000000c0a7229 */ /* 0x000fe4000000000a */
[----:B------:R-:W-:-:S08]  /*0ee0*/  DFMA R16, R8, -UR4, R6 ;  /* 0x8000000408107c2b */ /* 0x000fd00008000006 */
[----:B------:R-:W-:-:S08]  /*0ef0*/  DADD R16, -R14, R16 ;  /* 0x000000000e107229 */ /* 0x000fd00000000110 */
[----:B------:R-:W-:-:S08]  /*0f00*/  DADD R10, R10, -R16 ;  /* 0x000000000a0a7229 */ /* 0x000fd00000000810 */
[----:B------:R-:W-:-:S08]  /*0f10*/  DFMA R10, R8, UR8, R10 ;  /* 0x00000008080a7c2b */ /* 0x000fd0000800000a */
[----:B------:R-:W-:-:S08]  /*0f20*/  DADD R8, R6, R10 ;  /* 0x0000000006087229 */ /* 0x000fd0000000000a */
[----:B------:R-:W-:Y:S02]  /*0f30*/  DADD R12, R6, -R8 ;  /* 0x00000000060c7229 */ /* 0x000fe40000000808 */
[----:B------:R-:W-:-:S06]  /*0f40*/  DMUL R6, R8, 2 ;  /* 0x4000000008067828 */ /* 0x000fcc0000000000 */
[----:B------:R-:W-:Y:S02]  /*0f50*/  DADD R12, R10, R12 ;  /* 0x000000000a0c7229 */ /* 0x000fe4000000000c */
[----:B------:R-:W-:Y:S01]  /*0f60*/  DFMA R8, R8, 2, -R6 ;  /* 0x400000000808782b */ /* 0x000fe20000000806 */
[----:B------:R-:W-:Y:S01]  /*0f70*/  MOV R10, 0x652b82fe ;  /* 0x652b82fe000a7802 */ /* 0x000fe20000000f00 */
[----:B------:R-:W-:-:S06]  /*0f80*/  IMAD.MOV.U32 R11, RZ, RZ, 0x3ff71547 ;  /* 0x3ff71547ff0b7424 */ /* 0x000fcc00078e00ff */
[----:B------:R-:W-:-:S08]  /*0f90*/  DFMA R12, R12, 2, R8 ;  /* 0x400000000c0c782b */ /* 0x000fd00000000008 */
[----:B------:R-:W-:-:S08]  /*0fa0*/  DADD R8, R6, R12 ;  /* 0x0000000006087229 */ /* 0x000fd0000000000c */
[----:B------:R-:W-:Y:S02]  /*0fb0*/  DFMA R10, R8, R10, 6.75539944105574400000e+15 ;  /* 0x43380000080a742b */ /* 0x000fe4000000000a */
[----:B------:R-:W-:Y:S01]  /*0fc0*/  FSETP.GEU.AND P0, PT, |R9|, 4.1917929649353027344, PT ;  /* 0x4086232b0900780b */ /* 0x000fe20003f0e200 */
[----:B------:R-:W-:-:S05]  /*0fd0*/  DADD R6, R6, -R8 ;  /* 0x0000000006067229 */ /* 0x000fca0000000808 */
[----:B------:R-:W-:-:S03]  /*0fe0*/  DADD R14, R10, -6.75539944105574400000e+15 ;  /* 0xc33800000a0e7429 */ /* 0x000fc60000000000 */
[----:B------:R-:W-:-:S05]  /*0ff0*/  DADD R12, R12, R6 ;  /* 0x000000000c0c7229 */ /* 0x000fca0000000006 */
[----:B------:R-:W-:Y:S01]  /*1000*/  DFMA R16, R14, -UR4, R8 ;  /* 0x800000040e107c2b */ /* 0x000fe20008000008 */
[----:B------:R-:W-:Y:S01]  /*1010*/  UMOV UR4, 0x3b39803f ;  /* 0x3b39803f00047882 */ /* 0x000fe20000000000 */
[----:B------:R-:W-:-:S06]  /*1020*/  UMOV UR5, 0x3c7abc9e ;  /* 0x3c7abc9e00057882 */ /* 0x000fcc0000000000 */
[----:B------:R-:W-:Y:S01]  /*1030*/  DFMA R14, R14, -UR4, R16 ;  /* 0x800000040e0e7c2b */ /* 0x000fe20008000010 */
[----:B------:R-:W-:Y:S01]  /*1040*/  UMOV UR4, 0x69ce2bdf ;  /* 0x69ce2bdf00047882 */ /* 0x000fe20000000000 */
[----:B------:R-:W-:Y:S01]  /*1050*/  IMAD.MOV.U32 R16, RZ, RZ, -0x35dec16 ;  /* 0xfca213eaff107424 */ /* 0x000fe200078e00ff */
[----:B------:R-:W-:Y:S01]  /*1060*/  UMOV UR5, 0x3e5ade15 ;  /* 0x3e5ade1500057882 */ /* 0x000fe20000000000 */
[----:B------:R-:W-:-:S06]  /*1070*/  IMAD.MOV.U32 R17, RZ, RZ, 0x3e928af3 ;  /* 0x3e928af3ff117424 */ /* 0x000fcc00078e00ff */
[----:B------:R-:W-:Y:S01]  /*1080*/  DFMA R16, R14, UR4, R16 ;  /* 0x000000040e107c2b */ /* 0x000fe20008000010 */
[----:B------:R-:W-:Y:S01]  /*1090*/  UMOV UR4, 0x62401315 ;  /* 0x6240131500047882 */ /* 0x000fe20000000000 */
[----:B------:R-:W-:-:S06]  /*10a0*/  UMOV UR5, 0x3ec71dee ;  /* 0x3ec71dee00057882 */ /* 0x000fcc0000000000 */
[----:B------:R-:W-:Y:S01]  /*10b0*/  DFMA R16, R14, R16, UR4 ;  /* 0x000000040e107e2b */ /* 0x000fe20008000010 */
        /* <DEDUP_REMOVED lines=20> */
[----:B------:R-:W-:-:S08]  /*1200*/  DFMA R16, R14, R16, UR4 ;  /* 0x000000040e107e2b */ /* 0x000fd00008000010 */
[----:B------:R-:W-:-:S08]  /*1210*/  DFMA R16, R14, R16, 1 ;  /* 0x3ff000000e10742b */ /* 0x000fd00000000010 */
[----:B------:R-:W-:-:S10]  /*1220*/  DFMA R14, R14, R16, 1 ;  /* 0x3ff000000e0e742b */ /* 0x000fd40000000010 */
[----:B------:R-:W-:Y:S01]  /*1230*/  LEA R7, R10, R15, 0x14 ;  /* 0x0000000f0a077211 */ /* 0x000fe200078ea0ff */
[----:B------:R-:W-:Y:S01]  /*1240*/  IMAD.MOV.U32 R6, RZ, RZ, R14 ;  /* 0x000000ffff067224 */ /* 0x000fe200078e000e */
[----:B------:R-:W-:Y:S06]  /*1250*/  @!P0 BRA `(.L_x_9) ;  /* 0x0000000000308947 */ /* 0x000fec0003800000 */
[----:B------:R-:W-:Y:S01]  /*1260*/  FSETP.GEU.AND P1, PT, |R9|, 4.2275390625, PT ;  /* 0x408748000900780b */ /* 0x000fe20003f2e200 */
[C---:B------:R-:W-:Y:S02]  /*1270*/  DADD R16, R8.reuse, +INF ;  /* 0x7ff0000008107429 */ /* 0x040fe40000000000 */
[----:B------:R-:W-:-:S08]  /*1280*/  DSETP.GEU.AND P0, PT, R8, RZ, PT ;  /* 0x000000ff0800722a */ /* 0x000fd00003f0e000 */
[----:B------:R-:W-:Y:S02]  /*1290*/  FSEL R7, R17, RZ, P0 ;  /* 0x000000ff11077208 */ /* 0x000fe40000000000 */
[----:B------:R-:W-:-:S04]  /*12a0*/  @!P1 LEA.HI R6, R10, R10, RZ, 0x1 ;  /* 0x0000000a0a069211 */ /* 0x000fc800078f08ff */
[----:B------:R-:W-:Y:S02]  /*12b0*/  @!P1 SHF.R.S32.HI R9, RZ, 0x1, R6 ;  /* 0x00000001ff099819 */ /* 0x000fe40000011406 */
[----:B------:R-:W-:-:S03]  /*12c0*/  FSEL R6, R16, RZ, P0 ;  /* 0x000000ff10067208 */ /* 0x000fc60000000000 */
[----:B------:R-:W-:Y:S02]  /*12d0*/  @!P1 IMAD.IADD R8, R10, 0x1, -R9 ;  /* 0x000000010a089824 */ /* 0x000fe400078e0a09 */
[----:B------:R-:W-:-:S03]  /*12e0*/  @!P1 IMAD R15, R9, 0x100000, R15 ;  /* 0x00100000090f9824 */ /* 0x000fc600078e020f */
[----:B------:R-:W-:Y:S02]  /*12f0*/  @!P1 LEA R9, R8, 0x3ff00000, 0x14 ;  /* 0x3ff0000008099811 */ /* 0x000fe400078ea0ff */
[----:B------:R-:W-:-:S06]  /*1300*/  @!P1 MOV R8, RZ ;  /* 0x000000ff00089202 */ /* 0x000fcc0000000f00 */
[----:B------:R-:W-:-:S11]  /*1310*/  @!P1 DMUL R6, R14, R8 ;  /* 0x000000080e069228 */ /* 0x000fd60000000000 */
.L_x_9:
[----:B------:R-:W-:Y:S02]  /*1320*/  DFMA R12, R12, R6, R6 ;  /* 0x000000060c0c722b */ /* 0x000fe40000000006 */
[----:B------:R-:W-:-:S08]  /*1330*/  DSETP.NEU.AND P0, PT, |R6|, +INF , PT ;  /* 0x7ff000000600742a */ /* 0x000fd00003f0d200 */
[----:B------:R-:W-:Y:S01]  /*1340*/  FSEL R14, R6, R12, !P0 ;  /* 0x0000000c060e7208 */ /* 0x000fe20004000000 */
[----:B------:R-:W-:Y:S01]  /*1350*/  IMAD.MOV.U32 R6, RZ, RZ, R0 ;  /* 0x000000ffff067224 */ /* 0x000fe200078e0000 */
[----:B------:R-:W-:Y:S01]  /*1360*/  FSEL R15, R7, R13, !P0 ;  /* 0x0000000d070f7208 */ /* 0x000fe20004000000 */
[----:B------:R-:W-:-:S04]  /*1370*/  IMAD.MOV.U32 R7, RZ, RZ, 0x0 ;  /* 0x00000000ff077424 */ /* 0x000fc800078e00ff */
[----:B------:R-:W-:Y:S05]  /*1380*/  RET.REL.NODEC R6 `(_Z12eliminar_tntPcPiS0_) ;  /* 0xffffffec061c7950 */ /* 0x000fea0003c3ffff */
.L_x_10:
        /* <DEDUP_REMOVED lines=15> */
.L_x_42:


//--------------------- .text._Z14eliminar_bombaPcPiS0_i --------------------------
	.section	.text._Z14eliminar_bombaPcPiS0_i,"ax",@progbits
	.align	128
        .global         _Z14eliminar_bombaPcPiS0_i
        .type           _Z14eliminar_bombaPcPiS0_i,@function
        .size           _Z14eliminar_bombaPcPiS0_i,(.L_x_45 - _Z14eliminar_bombaPcPiS0_i)
        .other          _Z14eliminar_bombaPcPiS0_i,@"STO_CUDA_ENTRY STV_DEFAULT"
_Z14eliminar_bombaPcPiS0_i:
.text._Z14eliminar_bombaPcPiS0_i:
[----:B------:R-:W-:Y:S01]  /*0000*/  LDC R1, c[0x0][0x37c] ;  /* 0x0000df00ff017b82 */ /* 0x000fe20000000800 */
[----:B------:R-:W0:Y:S01]  /*0010*/  S2R R5, SR_TID.Y ;  /* 0x0000000000057919 */ /* 0x000e220000002200 */
[----:B------:R-:W1:Y:S01]  /*0020*/  LDCU UR5, c[0x0][0x398] ;  /* 0x00007300ff0577ac */ /* 0x000e620008000800 */
[----:B------:R-:W0:Y:S01]  /*0030*/  S2R R4, SR_TID.X ;  /* 0x0000000000047919 */ /* 0x000e220000002100 */
[----:B------:R-:W0:Y:S01]  /*0040*/  LDCU UR4, c[0x0][0x360] ;  /* 0x00006c00ff0477ac */ /* 0x000e220008000800 */
[----:B------:R-:W2:Y:S01]  /*0050*/  LDCU.64 UR6, c[0x0][0x358] ;  /* 0x00006b00ff0677ac */ /* 0x000ea20008000a00 */
[----:B-1----:R-:W-:Y:S01]  /*0060*/  UISETP.NE.AND UP0, UPT, UR5, URZ, UPT ;  /* 0x000000ff0500728c */ /* 0x002fe2000bf05270 */
[----:B0-----:R-:W-:-:S04]  /*0070*/  IMAD R0, R5, UR4, R4 ;  /* 0x0000000405007c24 */ /* 0x001fc8000f8e0204 */
[----:B------:R-:W-:-:S04]  /*0080*/  IMAD.SHL.U32 R0, R0, 0x2, RZ ;  /* 0x0000000200007824 */ /* 0x000fc800078e00ff */
[----:B--2---:R-:W-:Y:S05]  /*0090*/  BRA.U UP0, `(.L_x_11) ;  /* 0x0000000100547547 */ /* 0x004fea000b800000 */
[----:B------:R-:W0:Y:S02]  /*00a0*/  LDC.64 R2, c[0x0][0x388] ;  /* 0x0000e200ff027b82 */ /* 0x000e240000000a00 */
[----:B0-----:R-:W2:Y:S02]  /*00b0*/  LDG.E R2, desc[UR6][R2.64+0x4] ;  /* 0x0000040602027981 */ /* 0x001ea4000c1e1900 */
[----:B--2---:R-:W-:-:S13]  /*00c0*/  ISETP.NE.AND P0, PT, R5, R2, PT ;  /* 0x000000020500720c */ /* 0x004fda0003f05270 */
[----:B------:R-:W-:Y:S05]  /*00d0*/  @P0 EXIT ;  /* 0x000000000000094d */ /* 0x000fea0003800000 */
[----:B------:R-:W0:Y:S01]  /*00e0*/  S2R R2, SR_LANEID ;  /* 0x0000000000027919 */ /* 0x000e220000000000 */
[----:B------:R-:W1:Y:S01]  /*00f0*/  LDCU.64 UR4, c[0x0][0x390] ;  /* 0x00007200ff0477ac */ /* 0x000e620008000a00 */
[----:B------:R-:W2:Y:S01]  /*0100*/  LDCU.64 UR10, c[0x0][0x380] ;  /* 0x00007000ff0a77ac */ /* 0x000ea20008000a00 */
[----:B------:R-:W-:Y:S02]  /*0110*/  VOTEU.ANY UR8, UPT, PT ;  /* 0x0000000000087886 */ /* 0x000fe400038e0100 */
[----:B------:R-:W-:Y:S02]  /*0120*/  UFLO.U32 UR9, UR8 ;  /* 0x00000008000972bd */ /* 0x000fe400080e0000 */
[----:B------:R-:W3:Y:S01]  /*0130*/  POPC R7, UR8 ;  /* 0x0000000800077d09 */ /* 0x000ee20008000000 */
[----:B-1----:R-:W-:-:S04]  /*0140*/  UIADD3 UR4, UP0, UPT, UR4, 0x4, URZ ;  /* 0x0000000404047890 */ /* 0x002fc8000ff1e0ff */
[----:B------:R-:W-:Y:S02]  /*0150*/  UIADD3.X UR5, UPT, UPT, URZ, UR5, URZ, UP0, !UPT ;  /* 0x00000005ff057290 */ /* 0x000fe400087fe4ff */
[----:B------:R-:W-:-:S04]  /*0160*/  IMAD.U32 R4, RZ, RZ, UR4 ;  /* 0x00000004ff047e24 */ /* 0x000fc8000f8e00ff */
[----:B------:R-:W-:Y:S01]  /*0170*/  IMAD.U32 R5, RZ, RZ, UR5 ;  /* 0x00000005ff057e24 */ /* 0x000fe2000f8e00ff */
[----:B0-----:R-:W-:Y:S02]  /*0180*/  ISETP.EQ.U32.AND P0, PT, R2, UR9, PT ;  /* 0x0000000902007c0c */ /* 0x001fe4000bf02070 */
[----:B--2---:R-:W-:Y:S01]  /*0190*/  IADD3 R2, P1, PT, R0, UR10, RZ ;  /* 0x0000000a00027c10 */ /* 0x004fe2000ff3e0ff */
[----:B------:R-:W-:-:S03]  /*01a0*/  IMAD.MOV.U32 R0, RZ, RZ, 0x30 ;  /* 0x00000030ff007424 */ /* 0x000fc600078e00ff */
[----:B------:R-:W-:-:S05]  /*01b0*/  IADD3.X R3, PT, PT, RZ, UR11, RZ, P1, !PT ;  /* 0x0000000bff037c10 */ /* 0x000fca0008ffe4ff */
[----:B------:R-:W-:Y:S04]  /*01c0*/  STG.E.U8 desc[UR6][R2.64], R0 ;  /* 0x0000000002007986 */ /* 0x000fe8000c101106 */
[----:B---3--:R-:W-:Y:S01]  /*01d0*/  @P0 REDG.E.ADD.STRONG.GPU desc[UR6][R4.64], R7 ;  /* 0x000000070400098e */ /* 0x008fe2000c12e106 */
[----:B------:R-:W-:Y:S05]  /*01e0*/  EXIT ;  /* 0x000000000000794d */ /* 0x000fea0003800000 */
.L_x_11:
[----:B------:R-:W0:Y:S02]  /*01f0*/  LDC.64 R2, c[0x0][0x388] ;  /* 0x0000e200ff027b82 */ /* 0x000e240000000a00 */
[----:B0-----:R-:W2:Y:S02]  /*0200*/  LDG.E R2, desc[UR6][R2.64] ;  /* 0x0000000602027981 */ /* 0x001ea4000c1e1900 */
[----:B--2---:R-:W-:-:S13]  /*0210*/  ISETP.NE.AND P0, PT, R4, R2, PT ;  /* 0x000000020400720c */ /* 0x004fda0003f05270 */
[----:B------:R-:W-:Y:S05]  /*0220*/  @P0 EXIT ;  /* 0x000000000000094d */ /* 0x000fea0003800000 */
[----:B------:R-:W0:Y:S01]  /*0230*/  LDCU.64 UR4, c[0x0][0x390] ;  /* 0x00007200ff0477ac */ /* 0x000e220008000a00 */
[----:B------:R-:W-:Y:S01]  /*0240*/  HFMA2 R3, -RZ, RZ, 0, 2.86102294921875e-06 ;  /* 0x00000030ff037431 */ /* 0x000fe200000001ff */
[----:B------:R-:W-:Y:S01]  /*0250*/  MOV R7, 0x1 ;  /* 0x0000000100077802 */ /* 0x000fe20000000f00 */
[----:B------:R-:W1:Y:S01]  /*0260*/  LDCU.64 UR8, c[0x0][0x380] ;  /* 0x00007000ff0877ac */ /* 0x000e620008000a00 */
[----:B0-----:R-:W-:Y:S01]  /*0270*/  UIADD3 UR4, UP0, UPT, UR4, 0x4, URZ ;  /* 0x0000000404047890 */ /* 0x001fe2000ff1e0ff */
[----:B-1----:R-:W-:-:S03]  /*0280*/  IADD3 R2, P0, PT, R0, UR8, RZ ;  /* 0x0000000800027c10 */ /* 0x002fc6000ff1e0ff */
[----:B------:R-:W-:Y:S01]  /*0290*/  UIADD3.X UR5, UPT, UPT, URZ, UR5, URZ, UP0, !UPT ;  /* 0x00000005ff057290 */ /* 0x000fe200087fe4ff */
[----:B------:R-:W-:Y:S02]  /*02a0*/  PRMT R0, R3, 0x7610, R0 ;  /* 0x0000761003007816 */ /* 0x000fe40000000000 */
[----:B------:R-:W-:Y:S01]  /*02b0*/  MOV R4, UR4 ;  /* 0x0000000400047c02 */ /* 0x000fe20008000f00 */
[----:B------:R-:W-:Y:S02]  /*02c0*/  IMAD.X R3, RZ, RZ, UR9, P0 ;  /* 0x00000009ff037e24 */ /* 0x000fe400080e06ff */
[----:B------:R-:W-:-:S03]  /*02d0*/  IMAD.U32 R5, RZ, RZ, UR5 ;  /* 0x00000005ff057e24 */ /* 0x000fc6000f8e00ff */
[----:B------:R-:W-:Y:S04]  /*02e0*/  STG.E.U8 desc[UR6][R2.64], R0 ;  /* 0x0000000002007986 */ /* 0x000fe8000c101106 */
[----:B------:R-:W-:Y:S01]  /*02f0*/  REDG.E.ADD.STRONG.GPU desc[UR6][R4.64], R7 ;  /* 0x000000070400798e */ /* 0x000fe2000c12e106 */
[----:B------:R-:W-:Y:S05]  /*0300*/  EXIT ;  /* 0x000000000000794d */ /* 0x000fea0003800000 */
.L_x_12:
        /* <DEDUP_REMOVED lines=15> */
.L_x_45:


//--------------------- .text._Z15eliminar_fichasPcPiS0_P17curandStateXORWOW --------------------------
	.section	.text._Z15eliminar_fichasPcPiS0_P17curandStateXORWOW,"ax",@progbits
	.align	128
        .global         _Z15eliminar_fichasPcPiS0_P17curandStateXORWOW
        .type           _Z15eliminar_fichasPcPiS0_P17curandStateXORWOW,@function
        .size           _Z15eliminar_fichasPcPiS0_P17curandStateXORWOW,(.L_x_46 - _Z15eliminar_fichasPcPiS0_P17curandStateXORWOW)
        .other          _Z15eliminar_fichasPcPiS0_P17curandStateXORWOW,@"STO_CUDA_ENTRY STV_DEFAULT"
_Z15eliminar_fichasPcPiS0_P17curandStateXORWOW:
.text._Z15eliminar_fichasPcPiS0_P17curandStateXORWOW:
[----:B------:R-:W-:Y:S08]  /*0000*/  LDC R1, c[0x0][0x37c] ;  /* 0x0000df00ff017b82 */ /* 0x000ff00000000800 */
[----:B------:R-:W0:Y:S01]  /*0010*/  LDC.64 R2, c[0x0][0x388] ;  /* 0x0000e200ff027b82 */ /* 0x000e220000000a00 */
[----:B------:R-:W0:Y:S01]  /*0020*/  LDCU.64 UR8, c[0x0][0x358] ;  /* 0x00006b00ff0877ac */ /* 0x000e220008000a00 */
[----:B------:R-:W1:Y:S01]  /*0030*/  S2R R0, SR_TID.X ;  /* 0x0000000000007919 */ /* 0x000e620000002100 */
[----:B------:R-:W2:Y:S05]  /*0040*/  S2R R9, SR_TID.Y ;  /* 0x0000000000097919 */ /* 0x000eaa0000002200 */
[----:B------:R-:W1:Y:S08]  /*0050*/  LDC R13, c[0x0][0x360] ;  /* 0x0000d800ff0d7b82 */ /* 0x000e700000000800 */
[----:B------:R-:W1:Y:S01]  /*0060*/  S2UR UR4, SR_CTAID.X ;  /* 0x00000000000479c3 */ /* 0x000e620000002500 */
[----:B0-----:R-:W3:Y:S07]  /*0070*/  LDG.E R6, desc[UR8][R2.64+0x4] ;  /* 0x0000040802067981 */ /* 0x001eee000c1e1900 */
[----:B------:R-:W2:Y:S01]  /*0080*/  S2UR UR5, SR_CTAID.Y ;  /* 0x00000000000579c3 */ /* 0x000ea20000002600 */
[----:B------:R0:W3:Y:S01]  /*0090*/  LDG.E R7, desc[UR8][R2.64] ;  /* 0x0000000802077981 */ /* 0x0000e2000c1e1900 */
[----:B------:R-:W-:-:S06]  /*00a0*/  IMAD.MOV.U32 R16, RZ, RZ, 0x30 ;  /* 0x00000030ff107424 */ /* 0x000fcc00078e00ff */
[----:B------:R-:W2:Y:S01]  /*00b0*/  LDC R12, c[0x0][0x364] ;  /* 0x0000d900ff0c7b82 */ /* 0x000ea20000000800 */
[----:B-1----:R-:W-:-:S07]  /*00c0*/  IMAD R8, R13, UR4, R0 ;  /* 0x000000040d087c24 */ /* 0x002fce000f8e0200 */
[----:B------:R-:W0:Y:S01]  /*00d0*/  LDC.64 R4, c[0x0][0x380] ;  /* 0x0000e000ff047b82 */ /* 0x000e220000000a00 */
[----:B--2---:R-:W-:-:S04]  /*00e0*/  IMAD R9, R12, UR5, R9 ;  /* 0x000000050c097c24 */ /* 0x004fc8000f8e0209 */
[----:B------:R-:W-:-:S04]  /*00f0*/  IMAD R18, R9, R13, R8 ;  /* 0x0000000d09127224 */ /* 0x000fc800078e0208 */
[----:B------:R-:W-:-:S05]  /*0100*/  IMAD.SHL.U32 R11, R18, 0x2, RZ ;  /* 0x00000002120b7824 */ /* 0x000fca00078e00ff */
[----:B0-----:R-:W-:-:S04]  /*0110*/  IADD3 R2, P2, PT, R11, R4, RZ ;  /* 0x000000040b027210 */ /* 0x001fc80007f5e0ff */
[----:B------:R-:W-:Y:S01]  /*0120*/  LEA.HI.X.SX32 R3, R11, R5, 0x1, P2 ;  /* 0x000000050b037211 */ /* 0x000fe200010f0eff */
[----:B------:R-:W-:Y:S01]  /*0130*/  BSSY.RECONVERGENT B0, `(.L_x_13) ;  /* 0x0000014000007945 */ /* 0x000fe20003800200 */
[----:B---3--:R-:W-:-:S04]  /*0140*/  IMAD R6, R6, R13, R7 ;  /* 0x0000000d06067224 */ /* 0x008fc800078e0207 */
[----:B------:R-:W-:Y:S02]  /*0150*/  IMAD.SHL.U32 R10, R6, 0x2, RZ ;  /* 0x00000002060a7824 */ /* 0x000fe400078e00ff */
[----:B------:R-:W0:Y:S03]  /*0160*/  LDC.64 R6, c[0x0][0x390] ;  /* 0x0000e400ff067b82 */ /* 0x000e260000000a00 */
[----:B------:R-:W-:Y:S02]  /*0170*/  ISETP.NE.AND P0, PT, R11, R10, PT ;  /* 0x0000000a0b00720c */ /* 0x000fe40003f05270 */
[----:B------:R-:W-:-:S04]  /*0180*/  IADD3 R14, P1, PT, R10, R4, RZ ;  /* 0x000000040a0e7210 */ /* 0x000fc80007f3e0ff */
[----:B------:R-:W-:-:S05]  /*0190*/  LEA.HI.X.SX32 R15, R10, R5, 0x1, P1 ;  /* 0x000000050a0f7211 */ /* 0x000fca00008f0eff */
[----:B------:R1:W5:Y:S04]  /*01a0*/  LDG.E.U8 R14, desc[UR8][R14.64] ;  /* 0x000000080e0e7981 */ /* 0x000368000c1e1100 */
[----:B------:R1:W-:Y:S01]  /*01b0*/  @!P0 STG.E.U8 desc[UR8][R2.64], R16 ;  /* 0x0000001002008986 */ /* 0x0003e2000c101108 */
[----:B------:R-:W-:Y:S05]  /*01c0*/  @!P0 BRA `(.L_x_14) ;  /* 0x0000000000288947 */ /* 0x000fea0003800000 */
[----:B-1----:R-:W2:Y:S02]  /*01d0*/  LDG.E.U8 R15, desc[UR8][R2.64] ;  /* 0x00000008020f7981 */ /* 0x002ea4000c1e1100 */
[----:B--2--5:R-:W-:-:S13]  /*01e0*/  ISETP.NE.AND P0, PT, R15, R14, PT ;  /* 0x0000000e0f00720c */ /* 0x024fda0003f05270 */
[----:B------:R-:W-:Y:S05]  /*01f0*/  @P0 BRA `(.L_x_14) ;  /* 0x00000000001c0947 */ /* 0x000fea0003800000 */
[----:B------:R-:W1:Y:S01]  /*0200*/  S2R R19, SR_LANEID ;  /* 0x0000000000137919 */ /* 0x000e620000000000 */
[----:B------:R-:W2:Y:S01]  /*0210*/  LDC.64 R16, c[0x0][0x390] ;  /* 0x0000e400ff107b82 */ /* 0x000ea20000000a00 */
[----:B------:R-:W-:Y:S02]  /*0220*/  VOTEU.ANY UR4, UPT, PT ;  /* 0x0000000000047886 */ /* 0x000fe400038e0100 */
[----:B------:R-:W-:Y:S02]  /*0230*/  UFLO.U32 UR5, UR4 ;  /* 0x00000004000572bd */ /* 0x000fe400080e0000 */
[----:B------:R-:W2:Y:S04]  /*0240*/  POPC R15, UR4 ;  /* 0x00000004000f7d09 */ /* 0x000ea80008000000 */
[----:B-1----:R-:W-:-:S13]  /*0250*/  ISETP.EQ.U32.AND P0, PT, R19, UR5, PT ;  /* 0x0000000513007c0c */ /* 0x002fda000bf02070 */
[----:B--2---:R2:W-:Y:S02]  /*0260*/  @P0 REDG.E.ADD.STRONG.GPU desc[UR8][R16.64], R15 ;  /* 0x0000000f1000098e */ /* 0x0045e4000c12e108 */
.L_x_14:
[----:B------:R-:W-:Y:S05]  /*0270*/  BSYNC.RECONVERGENT B0 ;  /* 0x0000000000007941 */ /* 0x000fea0003800200 */
.L_x_13:
[----:B------:R-:W-:Y:S06]  /*0280*/  BAR.SYNC.DEFER_BLOCKING 0x0 ;  /* 0x0000000000007b1d */ /* 0x000fec0000010000 */
[----:B------:R-:W3:Y:S01]  /*0290*/  LDCU.64 UR6, c[0x0][0x390] ;  /* 0x00007200ff0677ac */ /* 0x000ee20008000a00 */
[----:B012---:R-:W2:Y:S01]  /*02a0*/  LDG.E R15, desc[UR8][R6.64] ;  /* 0x00000008060f7981 */ /* 0x007ea2000c1e1900 */
[----:B------:R-:W-:Y:S01]  /*02b0*/  VIADD R16, R8, 0x1 ;  /* 0x0000000108107836 */ /* 0x000fe20000000000 */
[----:B---3--:R-:W-:Y:S01]  /*02c0*/  UIADD3 UR5, UP0, UPT, UR6, 0x4, URZ ;  /* 0x0000000406057890 */ /* 0x008fe2000ff1e0ff */
[----:B------:R-:W-:Y:S01]  /*02d0*/  VIADD R17, R9, 0x1 ;  /* 0x0000000109117836 */ /* 0x000fe20000000000 */
[----:B-----5:R-:W-:Y:S01]  /*02e0*/  ISETP.NE.AND P2, PT, R14, 0x30, PT ;  /* 0x000000300e00780c */ /* 0x020fe20003f45270 */
[----:B------:R-:W-:Y:S01]  /*02f0*/  IMAD.IADD R19, R18, 0x1, -R13 ;  /* 0x0000000112137824 */ /* 0x000fe200078e0a0d */
[----:B------:R-:W-:Y:S01]  /*0300*/  ISETP.GE.U32.AND P0, PT, R16, R13, PT ;  /* 0x0000000d1000720c */ /* 0x000fe20003f06070 */
[----:B------:R-:W-:Y:S01]  /*0310*/  IMAD R13, R13, 0x2, R11 ;  /* 0x000000020d0d7824 */ /* 0x000fe200078e020b */
[----:B------:R-:W-:Y:S01]  /*0320*/  ISETP.GE.U32.AND P1, PT, R17, R12, PT ;  /* 0x0000000c1100720c */ /* 0x000fe20003f26070 */
[----:B------:R-:W-:Y:S01]  /*0330*/  UIADD3.X UR6, UPT, UPT, URZ, UR7, URZ, UP0, !UPT ;  /* 0x00000007ff067290 */ /* 0x000fe200087fe4ff */
[----:B------:R-:W-:-:S02]  /*0340*/  LEA R12, P4, R19, R4, 0x1 ;  /* 0x00000004130c7211 */ /* 0x000fc400078808ff */
[----:B------:R-:W-:Y:S02]  /*0350*/  IADD3 R4, P3, PT, R13, R4, RZ ;  /* 0x000000040d047210 */ /* 0x000fe40007f7e0ff */
[----:B------:R-:W-:Y:S01]  /*0360*/  PRMT R18, RZ, 0x7610, R18 ;  /* 0x00007610ff127816 */ /* 0x000fe20000000012 */
[--C-:B------:R-:W-:Y:S02]  /*0370*/  IMAD.X R13, RZ, RZ, R5.reuse, P4 ;  /* 0x000000ffff0d7224 */ /* 0x100fe400020e0605 */
[----:B------:R-:W-:Y:S01]  /*0380*/  IMAD.X R5, RZ, RZ, R5, P3 ;  /* 0x000000ffff057224 */ /* 0x000fe200018e0605 */
[----:B--2---:R0:W-:Y:S01]  /*0390*/  STG.E desc[UR8][R6.64+0x4], R15 ;  /* 0x0000040f06007986 */ /* 0x0041e2000c101908 */
[----:B------:R-:W-:-:S07]  /*03a0*/  IMAD.MOV.U32 R17, RZ, RZ, R15 ;  /* 0x000000ffff117224 */ /* 0x000fce00078e000f */
.L_x_23:
[----:B------:R1:W-:Y:S01]  /*03b0*/  STG.E desc[UR8][R6.64], R17 ;  /* 0x0000001106007986 */ /* 0x0003e2000c101908 */
[----:B------:R-:W-:Y:S06]  /*03c0*/  BAR.SYNC.DEFER_BLOCKING 0x0 ;  /* 0x0000000000007b1d */ /* 0x000fec0000010000 */
[----:B------:R-:W2:Y:S01]  /*03d0*/  LDG.E.U8 R19, desc[UR8][R2.64] ;  /* 0x0000000802137981 */ /* 0x000ea2000c1e1100 */
[----:B------:R-:W-:Y:S01]  /*03e0*/  BSSY.RECONVERGENT B0, `(.L_x_15) ;  /* 0x000002c000007945 */ /* 0x000fe20003800200 */
[----:B--2---:R-:W-:-:S13]  /*03f0*/  ISETP.NE.OR P3, PT, R19, R14, !P2 ;  /* 0x0000000e1300720c */ /* 0x004fda0005765670 */
[----:B-1----:R-:W-:Y:S05]  /*0400*/  @P3 BRA `(.L_x_16) ;  /* 0x0000000000a43947 */ /* 0x002fea0003800000 */
[----:B------:R-:W-:Y:S04]  /*0410*/  BSSY.RELIABLE B1, `(.L_x_17) ;  /* 0x000001b000017945 */ /* 0x000fe80003800100 */
[----:B------:R-:W-:Y:S05]  /*0420*/  @P0 BRA `(.L_x_18) ;  /* 0x00000000000c0947 */ /* 0x000fea0003800000 */
[----:B------:R-:W2:Y:S02]  /*0430*/  LDG.E.U8 R16, desc[UR8][R2.64+0x2] ;  /* 0x0000020802107981 */ /* 0x000ea4000c1e1100 */
[----:B--2---:R-:W-:-:S13]  /*0440*/  ISETP.NE.AND P3, PT, R16, 0x30, PT ;  /* 0x000000301000780c */ /* 0x004fda0003f65270 */
[----:B------:R-:W-:Y:S05]  /*0450*/  @!P3 BRA `(.L_x_19) ;  /* 0x000000000058b947 */ /* 0x000fea0003800000 */
.L_x_18:
[----:B------:R-:W-:-:S13]  /*0460*/  ISETP.GE.AND P3, PT, R8, 0x1, PT ;  /* 0x000000010800780c */ /* 0x000fda0003f66270 */
[----:B------:R-:W-:Y:S05]  /*0470*/  @!P3 BRA `(.L_x_20) ;  /* 0x00000000000cb947 */ /* 0x000fea0003800000 */
[----:B------:R-:W2:Y:S02]  /*0480*/  LDG.E.U8 R16, desc[UR8][R2.64+-0x2] ;  /* 0xfffffe0802107981 */ /* 0x000ea4000c1e1100 */
[----:B--2---:R-:W-:-:S13]  /*0490*/  ISETP.NE.AND P3, PT, R16, 0x30, PT ;  /* 0x000000301000780c */ /* 0x004fda0003f65270 */
[----:B------:R-:W-:Y:S05]  /*04a0*/  @!P3 BRA `(.L_x_19) ;  /* 0x000000000044b947 */ /* 0x000fea0003800000 */
.L_x_20:
[----:B------:R-:W-:Y:S05]  /*04b0*/  @P1 BRA `(.L_x_21) ;  /* 0x00000000000c1947 */ /* 0x000fea0003800000 */
[----:B------:R-:W2:Y:S02]  /*04c0*/  LDG.E.U8 R16, desc[UR8][R4.64] ;  /* 0x0000000804107981 */ /* 0x000ea4000c1e1100 */
[----:B--2---:R-:W-:-:S13]  /*04d0*/  ISETP.NE.AND P3, PT, R16, 0x30, PT ;  /* 0x000000301000780c */ /* 0x004fda0003f65270 */
[----:B------:R-:W-:Y:S05]  /*04e0*/  @!P3 BRA `(.L_x_19) ;  /* 0x000000000034b947 */ /* 0x000fea0003800000 */
.L_x_21:
[----:B------:R-:W-:-:S13]  /*04f0*/  ISETP.NE.AND P3, PT, R9, RZ, PT ;  /* 0x000000ff0900720c */ /* 0x000fda0003f65270 */
[----:B------:R-:W-:Y:S05]  /*0500*/  @!P3 BRA `(.L_x_22) ;  /* 0x00000000001cb947 */ /* 0x000fea0003800000 */
[----:B------:R-:W2:Y:S01]  /*0510*/  LDG.E.U8 R16, desc[UR8][R12.64] ;  /* 0x000000080c107981 */ /* 0x000ea2000c1e1100 */
[----:B------:R-:W-:Y:S02]  /*0520*/  LOP3.LUT P3, RZ, R18, 0xff, RZ, 0xc0, !PT ;  /* 0x000000ff12ff7812 */ /* 0x000fe4000786c0ff */
[----:B------:R-:W-:Y:S02]  /*0530*/  PRMT R18, RZ, 0x7610, R18 ;  /* 0x00007610ff127816 */ /* 0x000fe40000000012 */
[----:B--2---:R-:W-:-:S13]  /*0540*/  ISETP.NE.AND P4, PT, R16, 0x30, PT ;  /* 0x000000301000780c */ /* 0x004fda0003f85270 */
[----:B------:R-:W-:Y:S05]  /*0550*/  @!P3 BREAK.RELIABLE P4, B1 ;  /* 0x000000000001b942 */ /* 0x000fea0002000100 */
[----:B------:R-:W-:Y:S05]  /*0560*/  @!P3 BRA P4, `(.L_x_16) ;  /* 0x00000000004cb947 */ /* 0x000fea0002000000 */
[----:B------:R-:W-:Y:S05]  /*0570*/  BRA `(.L_x_19) ;  /* 0x0000000000107947 */ /* 0x000fea0003800000 */
.L_x_22:
[----:B------:R-:W-:Y:S02]  /*0580*/  LOP3.LUT P3, RZ, R18, 0xff, RZ, 0xc0, !PT ;  /* 0x000000ff12ff7812 */ /* 0x000fe4000786c0ff */
[----:B------:R-:W-:-:S11]  /*0590*/  PRMT R18, RZ, 0x7610, R18 ;  /* 0x00007610ff127816 */ /* 0x000fd60000000012 */
[----:B------:R-:W-:Y:S05]  /*05a0*/  @!P3 BREAK.RELIABLE B1 ;  /* 0x000000000001b942 */ /* 0x000fea0003800100 */
[----:B------:R-:W-:Y:S05]  /*05b0*/  @!P3 BRA `(.L_x_16) ;  /* 0x000000000038b947 */ /* 0x000fea0003800000 */
.L_x_19:
[----:B------:R-:W-:Y:S05]  /*05c0*/  BSYNC.RELIABLE B1 ;  /* 0x0000000000017941 */ /* 0x000fea0003800100 */
.L_x_17:
[----:B------:R-:W1:Y:S01]  /*05d0*/  S2R R16, SR_LANEID ;  /* 0x0000000000107919 */ /* 0x000e620000000000 */
[----:B------:R-:W-:Y:S01]  /*05e0*/  VOTEU.ANY UR4, UPT, PT ;  /* 0x0000000000047886 */ /* 0x000fe200038e0100 */
[----:B------:R-:W-:Y:S01]  /*05f0*/  IMAD.U32 R17, RZ, RZ, UR6 ;  /* 0x00000006ff117e24 */ /* 0x000fe2000f8e00ff */
[----:B------:R-:W-:Y:S02]  /*0600*/  UFLO.U32 UR7, UR4 ;  /* 0x00000004000772bd */ /* 0x000fe400080e0000 */
[----:B------:R-:W-:Y:S01]  /*0610*/  UPOPC UR4, UR4 ;  /* 0x00000004000472bf */ /* 0x000fe20008000000 */
[----:B------:R-:W-:-:S05]  /*0620*/  IMAD.MOV.U32 R18, RZ, RZ, 0x30 ;  /* 0x00000030ff127424 */ /* 0x000fca00078e00ff */
[----:B------:R-:W-:Y:S01]  /*0630*/  IMAD R19, RZ, RZ, -UR4 ;  /* 0x80000004ff137e24 */ /* 0x000fe2000f8e02ff */
[----:B-1----:R-:W-:Y:S01]  /*0640*/  ISETP.EQ.U32.AND P3, PT, R16, UR7, PT ;  /* 0x0000000710007c0c */ /* 0x002fe2000bf62070 */
[----:B------:R-:W-:-:S12]  /*0650*/  IMAD.U32 R16, RZ, RZ, UR5 ;  /* 0x00000005ff107e24 */ /* 0x000fd8000f8e00ff */
[----:B------:R1:W-:Y:S02]  /*0660*/  @P3 REDG.E.ADD.STRONG.GPU desc[UR8][R16.64], R19 ;  /* 0x000000131000398e */ /* 0x0003e4000c12e108 */
[----:B-1----:R-:W-:Y:S01]  /*0670*/  PRMT R17, R18, 0x7610, R17 ;  /* 0x0000761012117816 */ /* 0x002fe20000000011 */
[----:B------:R-:W-:-:S04]  /*0680*/  IMAD.MOV.U32 R18, RZ, RZ, 0x1 ;  /* 0x00000001ff127424 */ /* 0x000fc800078e00ff */
[----:B------:R1:W-:Y:S03]  /*0690*/  STG.E.U8 desc[UR8][R2.64], R17 ;  /* 0x0000001102007986 */ /* 0x0003e6000c101108 */
.L_x_16:
[----:B------:R-:W-:Y:S05]  /*06a0*/  BSYNC.RECONVERGENT B0 ;  /* 0x0000000000007941 */ /* 0x000fea0003800200 */
.L_x_15:
[----:B------:R-:W-:Y:S05]  /*06b0*/  WARPSYNC.ALL ;  /* 0x0000000000007948 */ /* 0x000fea0003800000 */
[----:B------:R-:W-:Y:S06]  /*06c0*/  BAR.SYNC.DEFER_BLOCKING 0x0 ;  /* 0x0000000000007b1d */ /* 0x000fec0000010000 */
[----:B------:R-:W2:Y:S04]  /*06d0*/  LDG.E R16, desc[UR8][R6.64] ;  /* 0x0000000806107981 */ /* 0x000ea8000c1e1900 */
[----:B-1----:R-:W2:Y:S02]  /*06e0*/  LDG.E R17, desc[UR8][R6.64+0x4] ;  /* 0x0000040806117981 */ /* 0x002ea4000c1e1900 */
[----:B--2---:R-:W-:-:S13]  /*06f0*/  ISETP.NE.AND P3, PT, R16, R17, PT ;  /* 0x000000111000720c */ /* 0x004fda0003f65270 */
[----:B------:R-:W-:Y:S05]  /*0700*/  @P3 BRA `(.L_x_23) ;  /* 0xfffffffc00283947 */ /* 0x000fea000383ffff */
[----:B------:R-:W-:-:S13]  /*0710*/  ISETP.NE.AND P0, PT, R11, R10, PT ;  /* 0x0000000a0b00720c */ /* 0x000fda0003f05270 */
[----:B------:R-:W-:Y:S05]  /*0720*/  @P0 EXIT ;  /* 0x000000000000094d */ /* 0x000fea0003800000 */
[----:B------:R-:W1:Y:S01]  /*0730*/  LDC.64 R4, c[0x0][0x390] ;  /* 0x0000e400ff047b82 */ /* 0x000e620000000a00 */
[----:B0-----:R-:W-:-:S05]  /*0740*/  IMAD.IADD R15, R15, 0x1, -R16 ;  /* 0x000000010f0f7824 */ /* 0x001fca00078e0a10 */
[C---:B------:R-:W-:Y:S02]  /*0750*/  IADD3 R7, PT, PT, R15.reuse, 0x1, RZ ;  /* 0x000000010f077810 */ /* 0x040fe40007ffe0ff */
[----:B------:R-:W-:-:S03]  /*0760*/  ISETP.NE.AND P0, PT, R15, 0x5, PT ;  /* 0x000000050f00780c */ /* 0x000fc60003f05270 */
[----:B-1----:R0:W-:Y:S10]  /*0770*/  STG.E desc[UR8][R4.64+0x4], R7 ;  /* 0x0000040704007986 */ /* 0x0021f4000c101908 */
[----:B------:R-:W-:Y:S05]  /*0780*/  @!P0 BRA `(.L_x_24) ;  /* 0x0000000000b08947 */ /* 0x000fea0003800000 */
[----:B------:R-:W-:-:S13]  /*0790*/  ISETP.NE.AND P0, PT, R15, 0x4, PT ;  /* 0x000000040f00780c */ /* 0x000fda0003f05270 */
[----:B------:R-:W-:Y:S05]  /*07a0*/  @P0 BRA `(.L_x_25) ;  /* 0x0000000000180947 */ /* 0x000fea0003800000 */
[----:B------:R-:W-:-:S05]  /*07b0*/  IMAD.MOV.U32 R6, RZ, RZ, 0x42 ;  /* 0x00000042ff067424 */ /* 0x000fca00078e00ff */
[----:B------:R-:W-:Y:S04]  /*07c0*/  STG.E.U8 desc[UR8][R2.64], R6 ;  /* 0x0000000602007986 */ /* 0x000fe8000c101108 */
[----:B------:R-:W0:Y:S02]  /*07d0*/  LDG.E R0, desc[UR8][R4.64+0x4] ;  /* 0x0000040804007981 */ /* 0x000e24000c1e1900 */
[----:B0-----:R-:W-:-:S05]  /*07e0*/  VIADD R7, R0, 0xffffffff ;  /* 0xffffffff00077836 */ /* 0x001fca0000000000 */
[----:B------:R-:W-:Y:S01]  /*07f0*/  STG.E desc[UR8][R4.64+0x4], R7 ;  /* 0x0000040704007986 */ /* 0x000fe2000c101908 */
[----:B------:R-:W-:Y:S05]  /*0800*/  EXIT ;  /* 0x000000000000794d */ /* 0x000fea0003800000 */
.L_x_25:
[----:B------:R-:W-:-:S13]  /*0810*/  ISETP.GE.AND P0, PT, R15, 0x6, PT ;  /* 0x000000060f00780c */ /* 0x000fda0003f06270 */
[----:B------:R-:W-:Y:S05]  /*0820*/  @!P0 EXIT ;  /* 0x000000000000894d */ /* 0x000fea0003800000 */
[----:B0-----:R-:W0:Y:S01]  /*0830*/  LDC.64 R6, c[0x0][0x398] ;  /* 0x0000e600ff067b82 */ /* 0x001e220000000a00 */
[----:B------:R-:W-:Y:S01]  /*0840*/  IMAD.MOV.U32 R16, RZ, RZ, 0x52 ;  /* 0x00000052ff107424 */ /* 0x000fe200078e00ff */
[----:B------:R-:W1:Y:S04]  /*0850*/  LDCU UR4, c[0x3][0x50] ;  /* 0x00c00a00ff0477ac */ /* 0x000e680008000800 */
[----:B------:R2:W-:Y:S01]  /*0860*/  STG.E.U8 desc[UR8][R2.64], R16 ;  /* 0x0000001002007986 */ /* 0x0005e2000c101108 */
[----:B0-----:R-:W-:-:S05]  /*0870*/  IMAD.WIDE.U32 R6, R0, 0x30, R6 ;  /* 0x0000003000067825 */ /* 0x001fca00078e0006 */
[----:B------:R-:W3:Y:S04]  /*0880*/  LDG.E.64 R8, desc[UR8][R6.64] ;  /* 0x0000000806087981 */ /* 0x000ee8000c1e1b00 */
[----:B------:R-:W4:Y:S04]  /*0890*/  LDG.E.64 R12, desc[UR8][R6.64+0x10] ;  /* 0x00001008060c7981 */ /* 0x000f28000c1e1b00 */
[----:B------:R-:W5:Y:S01]  /*08a0*/  LDG.E.64 R10, desc[UR8][R6.64+0x8] ;  /* 0x00000808060a7981 */ /* 0x000f62000c1e1b00 */
[----:B---3--:R-:W-:-:S04]  /*08b0*/  SHF.R.U32.HI R0, RZ, 0x2, R9 ;  /* 0x00000002ff007819 */ /* 0x008fc80000011609 */
[----:B------:R-:W-:Y:S01]  /*08c0*/  LOP3.LUT R0, R0, R9, RZ, 0x3c, !PT ;  /* 0x0000000900007212 */ /* 0x000fe200078e3cff */
[C---:B----4-:R-:W-:Y:S02]  /*08d0*/  IMAD.SHL.U32 R14, R13.reuse, 0x10, RZ ;  /* 0x000000100d0e7824 */ /* 0x050fe400078e00ff */
[----:B------:R-:W-:Y:S02]  /*08e0*/  IMAD.MOV.U32 R19, RZ, RZ, R12 ;  /* 0x000000ffff137224 */ /* 0x000fe400078e000c */
[----:B------:R-:W-:Y:S02]  /*08f0*/  IMAD.SHL.U32 R9, R0, 0x2, RZ ;  /* 0x0000000200097824 */ /* 0x000fe400078e00ff */
[----:B-----5:R-:W-:Y:S02]  /*0900*/  IMAD.MOV.U32 R15, RZ, RZ, R10 ;  /* 0x000000ffff0f7224 */ /* 0x020fe400078e000a */
[----:B------:R-:W-:Y:S01]  /*0910*/  IMAD.MOV.U32 R18, RZ, RZ, R11 ;  /* 0x000000ffff127224 */ /* 0x000fe200078e000b */
[----:B------:R-:W-:Y:S01]  /*0920*/  LOP3.LUT R9, R13, R14, R9, 0x96, !PT ;  /* 0x0000000e0d097212 */ /* 0x000fe200078e9609 */
[----:B--2---:R-:W-:Y:S01]  /*0930*/  IMAD.MOV.U32 R16, RZ, RZ, R13 ;  /* 0x000000ffff107224 */ /* 0x004fe200078e000d */
[----:B------:R-:W-:-:S02]  /*0940*/  IADD3 R14, PT, PT, R8, 0x587c5, RZ ;  /* 0x000587c5080e7810 */ /* 0x000fc40007ffe0ff */
[----:B------:R-:W-:Y:S01]  /*0950*/  LOP3.LUT R17, R9, R0, RZ, 0x3c, !PT ;  /* 0x0000000009117212 */ /* 0x000fe200078e3cff */
[----:B------:R-:W-:Y:S04]  /*0960*/  STG.E.64 desc[UR8][R6.64+0x8], R18 ;  /* 0x0000081206007986 */ /* 0x000fe8000c101b08 */
[----:B------:R-:W-:Y:S04]  /*0970*/  STG.E.64 desc[UR8][R6.64], R14 ;  /* 0x0000000e06007986 */ /* 0x000fe8000c101b08 */
[----:B------:R-:W-:Y:S04]  /*0980*/  STG.E.64 desc[UR8][R6.64+0x10], R16 ;  /* 0x0000101006007986 */ /* 0x000fe8000c101b08 */
[----:B------:R-:W2:Y:S01]  /*0990*/  LDG.E R8, desc[UR8][R4.64+0x4] ;  /* 0x0000040804087981 */ /* 0x000ea2000c1e1900 */
[----:B------:R-:W-:Y:S01]  /*09a0*/  IMAD.IADD R0, R17, 0x1, R14 ;  /* 0x0000000111007824 */ /* 0x000fe200078e020e */
[----:B-1----:R-:W-:Y:S01]  /*09b0*/  I2FP.F32.S32 R9, UR4 ;  /* 0x0000000400097c45 */ /* 0x002fe20008201400 */
[----:B------:R-:W-:-:S03]  /*09c0*/  IMAD.MOV.U32 R11, RZ, RZ, 0x2f800000 ;  /* 0x2f800000ff0b7424 */ /* 0x000fc600078e00ff */
[----:B------:R-:W-:-:S05]  /*09d0*/  I2FP.F32.U32 R0, R0 ;  /* 0x0000000000007245 */ /* 0x000fca0000201000 */
[----:B------:R-:W-:-:S04]  /*09e0*/  FFMA R0, R0, R11, 1.1641532182693481445e-10 ;  /* 0x2f00000000007423 */ /* 0x000fc8000000000b */
[----:B------:R-:W-:-:S04]  /*09f0*/  FFMA R0, R0, R9, 1 ;  /* 0x3f80000000007423 */ /* 0x000fc80000000009 */
[----:B------:R-:W0:Y:S01]  /*0a00*/  F2I.TRUNC.NTZ R11, R0 ;  /* 0x00000000000b7305 */ /* 0x000e22000020f100 */
[----:B--2---:R-:W-:-:S05]  /*0a10*/  VIADD R9, R8, 0xffffffff ;  /* 0xffffffff08097836 */ /* 0x004fca0000000000 */
[----:B------:R-:W-:Y:S04]  /*0a20*/  STG.E desc[UR8][R4.64+0x4], R9 ;  /* 0x0000040904007986 */ /* 0x000fe8000c101908 */
[----:B0-----:R-:W-:Y:S01]  /*0a30*/  STG.E.U8 desc[UR8][R2.64+0x1], R11 ;  /* 0x0000010b02007986 */ /* 0x001fe2000c101108 */
[----:B------:R-:W-:Y:S05]  /*0a40*/  EXIT ;  /* 0x000000000000794d */ /* 0x000fea0003800000 */
.L_x_24:
[----:B------:R-:W-:-:S05]  /*0a50*/  IMAD.MOV.U32 R6, RZ, RZ, 0x54 ;  /* 0x00000054ff067424 */ /* 0x000fca00078e00ff */
[----:B------:R-:W-:Y:S04]  /*0a60*/  STG.E.U8 desc[UR8][R2.64], R6 ;  /* 0x0000000602007986 */ /* 0x000fe8000c101108 */
[----:B------:R-:W0:Y:S02]  /*0a70*/  LDG.E R0, desc[UR8][R4.64+0x4] ;  /* 0x0000040804007981 */ /* 0x000e24000c1e1900 */
[----:B0-----:R-:W-:-:S05]  /*0a80*/  VIADD R7, R0, 0xffffffff ;  /* 0xffffffff00077836 */ /* 0x001fca0000000000 */
[----:B------:R-:W-:Y:S01]  /*0a90*/  STG.E desc[UR8][R4.64+0x4], R7 ;  /* 0x0000040704007986 */ /* 0x000fe2000c101908 */
[----:B------:R-:W-:Y:S05]  /*0aa0*/  EXIT ;  /* 0x000000000000794d */ /* 0x000fea0003800000 */
.L_x_26:
        /* <DEDUP_REMOVED lines=13> */
.L_x_46:


//--------------------- .text._Z12bajar_fichasPc  --------------------------
	.section	.text._Z12bajar_fichasPc,"ax",@progbits
	.align	128
        .global         _Z12bajar_fichasPc
        .type           _Z12bajar_fichasPc,@function
        .size           _Z12bajar_fichasPc,(.L_x_47 - _Z12bajar_fichasPc)
        .other          _Z12bajar_fichasPc,@"STO_CUDA_ENTRY STV_DEFAULT"
_Z12bajar_fichasPc:
.text._Z12bajar_fichasPc:
[----:B------:R-:W-:Y:S01]  /*0000*/  LDC R1, c[0x0][0x37c] ;  /* 0x0000df00ff017b82 */ /* 0x000fe20000000800 */
[----:B------:R-:W0:Y:S07]  /*0010*/  S2R R0, SR_TID.X ;  /* 0x0000000000007919 */ /* 0x000e2e0000002100 */
[----:B------:R-:W1:Y:S01]  /*0020*/  LDC.64 R2, c[0x3][0x48] ;  /* 0x00c01200ff027b82 */ /* 0x000e620000000a00 */
[----:B------:R-:W2:Y:S01]  /*0030*/  LDCU UR4, c[0x3][0x48] ;  /* 0x00c00900ff0477ac */ /* 0x000ea20008000800 */
[----:B0-----:R-:W-:-:S05]  /*0040*/  LOP3.LUT R0, RZ, R0, RZ, 0x33, !PT ;  /* 0x00000000ff007212 */ /* 0x001fca00078e33ff */
[----:B-1----:R-:W-:-:S05]  /*0050*/  IMAD R3, R3, R2, R0 ;  /* 0x0000000203037224 */ /* 0x002fca00078e0200 */
[----:B------:R-:W-:-:S13]  /*0060*/  ISETP.GE.AND P0, PT, R3, R2, PT ;  /* 0x000000020300720c */ /* 0x000fda0003f06270 */
[----:B--2---:R-:W-:Y:S05]  /*0070*/  @!P0 EXIT ;  /* 0x000000000000894d */ /* 0x004fea0003800000 */
[----:B------:R-:W0:Y:S01]  /*0080*/  LDC.64 R12, c[0x0][0x358] ;  /* 0x0000d600ff0c7b82 */ /* 0x000e220000000a00 */
[----:B------:R-:W-:-:S07]  /*0090*/  IMAD.MOV.U32 R0, RZ, RZ, R3 ;  /* 0x000000ffff007224 */ /* 0x000fce00078e0003 */
[----:B------:R-:W1:Y:S02]  /*00a0*/  LDC.64 R8, c[0x0][0x380] ;  /* 0x0000e000ff087b82 */ /* 0x000e640000000a00 */
.L_x_29:
[----:B0-----:R-:W-:Y:S01]  /*00b0*/  IMAD.SHL.U32 R3, R0, 0x2, RZ ;  /* 0x0000000200037824 */ /* 0x001fe200078e00ff */
[----:B0-----:R-:W-:Y:S02]  /*00c0*/  R2UR UR6, R12 ;  /* 0x000000000c0672ca */ /* 0x001fe400000e0000 */
[----:B------:R-:W-:Y:S02]  /*00d0*/  R2UR UR7, R13 ;  /* 0x000000000d0772ca */ /* 0x000fe400000e0000 */
[----:B-1----:R-:W-:-:S04]  /*00e0*/  IADD3 R2, P0, PT, R3, R8, RZ ;  /* 0x0000000803027210 */ /* 0x002fc80007f1e0ff */
[----:B------:R-:W-:-:S07]  /*00f0*/  LEA.HI.X.SX32 R3, R3, R9, 0x1, P0 ;  /* 0x0000000903037211 */ /* 0x000fce00000f0eff */
[----:B------:R-:W2:Y:S01]  /*0100*/  LDG.E.U8 R4, desc[UR6][R2.64] ;  /* 0x0000000602047981 */ /* 0x000ea2000c1e1100 */
[----:B------:R-:W-:Y:S01]  /*0110*/  BSSY.RECONVERGENT B0, `(.L_x_27) ;  /* 0x0000018000007945 */ /* 0x000fe20003800200 */
[----:B--2---:R-:W-:-:S13]  /*0120*/  ISETP.NE.AND P0, PT, R4, 0x30, PT ;  /* 0x000000300400780c */ /* 0x004fda0003f05270 */
[----:B------:R-:W-:Y:S05]  /*0130*/  @P0 BRA `(.L_x_28) ;  /* 0x0000000000540947 */ /* 0x000fea0003800000 */
[----:B------:R-:W-:Y:S01]  /*0140*/  VIADD R4, R0, -UR4 ;  /* 0x8000000400047c36 */ /* 0x000fe20008000000 */
[----:B------:R-:W-:Y:S02]  /*0150*/  R2UR UR6, R12 ;  /* 0x000000000c0672ca */ /* 0x000fe400000e0000 */
[----:B------:R-:W-:Y:S01]  /*0160*/  R2UR UR7, R13 ;  /* 0x000000000d0772ca */ /* 0x000fe200000e0000 */
[----:B------:R-:W-:-:S05]  /*0170*/  IMAD.SHL.U32 R5, R4, 0x2, RZ ;  /* 0x0000000204057824 */ /* 0x000fca00078e00ff */
[----:B------:R-:W-:-:S04]  /*0180*/  IADD3 R4, P0, PT, R5, R8, RZ ;  /* 0x0000000805047210 */ /* 0x000fc80007f1e0ff */
[----:B------:R-:W-:-:S05]  /*0190*/  LEA.HI.X.SX32 R5, R5, R9, 0x1, P0 ;  /* 0x0000000905057211 */ /* 0x000fca00000f0eff */
[----:B------:R-:W2:Y:S02]  /*01a0*/  LDG.E.U8 R11, desc[UR6][R4.64] ;  /* 0x00000006040b7981 */ /* 0x000ea4000c1e1100 */
[----:B--2---:R-:W-:-:S13]  /*01b0*/  ISETP.NE.AND P0, PT, R11, 0x30, PT ;  /* 0x000000300b00780c */ /* 0x004fda0003f05270 */
[----:B------:R-:W-:Y:S05]  /*01c0*/  @!P0 BRA `(.L_x_28) ;  /* 0x0000000000308947 */ /* 0x000fea0003800000 */
[C---:B------:R-:W-:Y:S02]  /*01d0*/  R2UR UR6, R12.reuse ;  /* 0x000000000c0672ca */ /* 0x040fe400000e0000 */
[C---:B------:R-:W-:Y:S02]  /*01e0*/  R2UR UR7, R13.reuse ;  /* 0x000000000d0772ca */ /* 0x040fe400000e0000 */
[----:B------:R-:W-:Y:S02]  /*01f0*/  R2UR UR8, R12 ;  /* 0x000000000c0872ca */ /* 0x000fe400000e0000 */
[----:B------:R-:W-:-:S09]  /*0200*/  R2UR UR9, R13 ;  /* 0x000000000d0972ca */ /* 0x000fd200000e0000 */
[----:B------:R0:W-:Y:S04]  /*0210*/  STG.E.U8 desc[UR6][R2.64], R11 ;  /* 0x0000000b02007986 */ /* 0x0001e8000c101106 */
[----:B------:R-:W2:Y:S01]  /*0220*/  LDG.E.U8 R7, desc[UR8][R4.64+0x1] ;  /* 0x0000010804077981 */ /* 0x000ea2000c1e1100 */
[----:B------:R-:W-:Y:S01]  /*0230*/  R2UR UR10, R12 ;  /* 0x000000000c0a72ca */ /* 0x000fe200000e0000 */
[----:B------:R-:W-:Y:S01]  /*0240*/  IMAD.MOV.U32 R6, RZ, RZ, 0x30 ;  /* 0x00000030ff067424 */ /* 0x000fe200078e00ff */
[----:B------:R-:W-:Y:S01]  /*0250*/  R2UR UR11, R13 ;  /* 0x000000000d0b72ca */ /* 0x000fe200000e0000 */
[----:B--2---:R0:W-:Y:S04]  /*0260*/  STG.E.U8 desc[UR6][R2.64+0x1], R7 ;  /* 0x0000010702007986 */ /* 0x0041e8000c101106 */
[----:B------:R0:W-:Y:S08]  /*0270*/  STG.E.U8 desc[UR8][R4.64], R6 ;  /* 0x0000000604007986 */ /* 0x0001f0000c101108 */
[----:B------:R0:W-:Y:S02]  /*0280*/  STG.E.U8 desc[UR10][R4.64+0x1], R6 ;  /* 0x0000010604007986 */ /* 0x0001e4000c10110a */
.L_x_28:
[----:B------:R-:W-:Y:S05]  /*0290*/  BSYNC.RECONVERGENT B0 ;  /* 0x0000000000007941 */ /* 0x000fea0003800200 */
.L_x_27:
[----:B------:R-:W-:-:S05]  /*02a0*/  VIADD R0, R0, -UR4 ;  /* 0x8000000400007c36 */ /* 0x000fca0008000000 */
[----:B------:R-:W-:-:S13]  /*02b0*/  ISETP.GE.AND P0, PT, R0, UR4, PT ;  /* 0x0000000400007c0c */ /* 0x000fda000bf06270 */
[----:B------:R-:W-:Y:S05]  /*02c0*/  @P0 BRA `(.L_x_29) ;  /* 0xfffffffc00780947 */ /* 0x000fea000383ffff */
[----:B------:R-:W-:Y:S05]  /*02d0*/  EXIT ;  /* 0x000000000000794d */ /* 0x000fea0003800000 */
.L_x_30:
        /* <DEDUP_REMOVED lines=10> */
.L_x_47:


//--------------------- .text._Z14generar_fichasPcP17curandStateXORWOWPi --------------------------
	.section	.text._Z14generar_fichasPcP17curandStateXORWOWPi,"ax",@progbits
	.align	128
        .global         _Z14generar_fichasPcP17curandStateXORWOWPi
        .type           _Z14generar_fichasPcP17curandStateXORWOWPi,@function
        .size           _Z14generar_fichasPcP17curandStateXORWOWPi,(.L_x_48 - _Z14generar_fichasPcP17curandStateXORWOWPi)
        .other          _Z14generar_fichasPcP17curandStateXORWOWPi,@"STO_CUDA_ENTRY STV_DEFAULT"
_Z14generar_fichasPcP17curandStateXORWOWPi:
.text._Z14generar_fichasPcP17curandStateXORWOWPi:
[----:B------:R-:W-:Y:S01]  /*0000*/  LDC R1, c[0x0][0x37c] ;  /* 0x0000df00ff017b82 */ /* 0x000fe20000000800 */
[----:B------:R-:W0:Y:S01]  /*0010*/  S2R R8, SR_TID.Y ;  /* 0x0000000000087919 */ /* 0x000e220000002200 */
[----:B------:R-:W0:Y:S01]  /*0020*/  LDCU UR4, c[0x0][0x360] ;  /* 0x00006c00ff0477ac */ /* 0x000e220008000800 */
[----:B------:R-:W0:Y:S01]  /*0030*/  S2R R3, SR_TID.X ;  /* 0x0000000000037919 */ /* 0x000e220000002100 */
[----:B------:R-:W1:Y:S01]  /*0040*/  LDCU.64 UR6, c[0x0][0x380] ;  /* 0x00007000ff0677ac */ /* 0x000e620008000a00 */
[----:B------:R-:W2:Y:S01]  /*0050*/  LDCU.64 UR8, c[0x0][0x358] ;  /* 0x00006b00ff0877ac */ /* 0x000ea20008000a00 */
[----:B0-----:R-:W-:-:S05]  /*0060*/  IMAD R8, R8, UR4, R3 ;  /* 0x0000000408087c24 */ /* 0x001fca000f8e0203 */
[----:B-1----:R-:W-:-:S05]  /*0070*/  LEA R8, P0, R8, UR6, 0x1 ;  /* 0x0000000608087c11 */ /* 0x002fca000f8008ff */
[----:B------:R-:W-:-:S05]  /*0080*/  IMAD.X R9, RZ, RZ, UR7, P0 ;  /* 0x00000007ff097e24 */ /* 0x000fca00080e06ff */
[----:B--2---:R-:W2:Y:S02]  /*0090*/  LDG.E.U8 R0, desc[UR8][R8.64] ;  /* 0x0000000808007981 */ /* 0x004ea4000c1e1100 */
[----:B--2---:R-:W-:-:S13]  /*00a0*/  ISETP.NE.AND P0, PT, R0, 0x30, PT ;  /* 0x000000300000780c */ /* 0x004fda0003f05270 */
[----:B------:R-:W-:Y:S05]  /*00b0*/  @P0 EXIT ;  /* 0x000000000000094d */ /* 0x000fea0003800000 */
[----:B------:R-:W0:Y:S01]  /*00c0*/  LDC.64 R4, c[0x0][0x388] ;  /* 0x0000e200ff047b82 */ /* 0x000e220000000a00 */
[----:B------:R-:W1:Y:S01]  /*00d0*/  LDCU UR4, c[0x3][0x50] ;  /* 0x00c00a00ff0477ac */ /* 0x000e620008000800 */
[----:B------:R-:W2:Y:S01]  /*00e0*/  LDCU.64 UR6, c[0x0][0x390] ;  /* 0x00007200ff0677ac */ /* 0x000ea20008000a00 */
[----:B0-----:R-:W-:-:S05]  /*00f0*/  IMAD.WIDE.U32 R4, R3, 0x30, R4 ;  /* 0x0000003003047825 */ /* 0x001fca00078e0004 */
[----:B------:R-:W3:Y:S04]  /*0100*/  LDG.E.64 R18, desc[UR8][R4.64] ;  /* 0x0000000804127981 */ /* 0x000ee8000c1e1b00 */
[----:B------:R-:W4:Y:S04]  /*0110*/  LDG.E.64 R10, desc[UR8][R4.64+0x10] ;  /* 0x00001008040a7981 */ /* 0x000f28000c1e1b00 */
[----:B------:R-:W5:Y:S04]  /*0120*/  LDG.E.64 R12, desc[UR8][R4.64+0x8] ;  /* 0x00000808040c7981 */ /* 0x000f68000c1e1b00 */
[----:B------:R-:W5:Y:S04]  /*0130*/  LDG.E.64 R2, desc[UR8][R4.64+0x18] ;  /* 0x0000180804027981 */ /* 0x000f68000c1e1b00 */
[----:B------:R-:W5:Y:S04]  /*0140*/  LDG.E.64 R6, desc[UR8][R4.64+0x28] ;  /* 0x0000280804067981 */ /* 0x000f68000c1e1b00 */
[----:B------:R-:W5:Y:S01]  /*0150*/  LDG.E R15, desc[UR8][R4.64+0x20] ;  /* 0x00002008040f7981 */ /* 0x000f62000c1e1900 */
[----:B--2---:R-:W-:-:S04]  /*0160*/  UIADD3 UR5, UP0, UPT, UR6, 0x4, URZ ;  /* 0x0000000406057890 */ /* 0x004fc8000ff1e0ff */
[----:B------:R-:W-:Y:S01]  /*0170*/  UIADD3.X UR6, UPT, UPT, URZ, UR7, URZ, UP0, !UPT ;  /* 0x00000007ff067290 */ /* 0x000fe200087fe4ff */
[----:B---3--:R-:W-:Y:S01]  /*0180*/  SHF.R.U32.HI R0, RZ, 0x2, R19 ;  /* 0x00000002ff007819 */ /* 0x008fe20000011613 */
[----:B------:R-:W-:-:S03]  /*0190*/  VIADD R18, R18, 0x587c5 ;  /* 0x000587c512127836 */ /* 0x000fc60000000000 */
[----:B------:R-:W-:Y:S01]  /*01a0*/  LOP3.LUT R0, R0, R19, RZ, 0x3c, !PT ;  /* 0x0000001300007212 */ /* 0x000fe200078e3cff */
[C---:B----4-:R-:W-:Y:S02]  /*01b0*/  IMAD.SHL.U32 R14, R11.reuse, 0x10, RZ ;  /* 0x000000100b0e7824 */ /* 0x050fe400078e00ff */
[----:B------:R-:W-:Y:S01]  /*01c0*/  HFMA2 R19, -RZ, RZ, 0.1171875, 0 ;  /* 0x2f800000ff137431 */ /* 0x000fe200000001ff */
[----:B------:R-:W-:Y:S02]  /*01d0*/  MOV R23, R10 ;  /* 0x0000000a00177202 */ /* 0x000fe40000000f00 */
[----:B------:R-:W-:Y:S02]  /*01e0*/  SHF.L.U32 R16, R0, 0x1, RZ ;  /* 0x0000000100107819 */ /* 0x000fe400000006ff */
[----:B-----5:R-:W-:Y:S02]  /*01f0*/  MOV R22, R13 ;  /* 0x0000000d00167202 */ /* 0x020fe40000000f00 */
[----:B------:R-:W-:Y:S01]  /*0200*/  LOP3.LUT R17, R11, R14, R16, 0x96, !PT ;  /* 0x0000000e0b117212 */ /* 0x000fe200078e9610 */
[----:B------:R-:W-:Y:S01]  /*0210*/  IMAD.MOV.U32 R16, RZ, RZ, R11 ;  /* 0x000000ffff107224 */ /* 0x000fe200078e000b */
[----:B------:R-:W0:Y:S01]  /*0220*/  S2R R14, SR_LANEID ;  /* 0x00000000000e7919 */ /* 0x000e220000000000 */
[----:B------:R-:W-:Y:S01]  /*0230*/  MOV R10, UR5 ;  /* 0x00000005000a7c02 */ /* 0x000fe20008000f00 */
[----:B------:R-:W-:Y:S01]  /*0240*/  IMAD.U32 R11, RZ, RZ, UR6 ;  /* 0x00000006ff0b7e24 */ /* 0x000fe2000f8e00ff */
[----:B------:R-:W-:-:S05]  /*0250*/  LOP3.LUT R17, R17, R0, RZ, 0x3c, !PT ;  /* 0x0000000011117212 */ /* 0x000fca00078e3cff */
[----:B------:R-:W-:-:S05]  /*0260*/  IMAD.IADD R0, R17, 0x1, R18 ;  /* 0x0000000111007824 */ /* 0x000fca00078e0212 */
[----:B------:R-:W-:-:S05]  /*0270*/  I2FP.F32.U32 R0, R0 ;  /* 0x0000000000007245 */ /* 0x000fca0000201000 */
[----:B------:R-:W-:Y:S01]  /*0280*/  FFMA R0, R0, R19, 1.1641532182693481445e-10 ;  /* 0x2f00000000007423 */ /* 0x000fe20000000013 */
[----:B-1----:R-:W-:Y:S01]  /*0290*/  I2FP.F32.S32 R19, UR4 ;  /* 0x0000000400137c45 */ /* 0x002fe20008201400 */
[----:B------:R-:W-:Y:S02]  /*02a0*/  VOTEU.ANY UR4, UPT, PT ;  /* 0x0000000000047886 */ /* 0x000fe400038e0100 */
[----:B------:R-:W-:Y:S02]  /*02b0*/  UFLO.U32 UR10, UR4 ;  /* 0x00000004000a72bd */ /* 0x000fe400080e0000 */
[----:B------:R-:W-:Y:S01]  /*02c0*/  FMUL R0, R0, R19 ;  /* 0x0000001300007220 */ /* 0x000fe20000400000 */
[----:B------:R-:W-:Y:S01]  /*02d0*/  UPOPC UR4, UR4 ;  /* 0x00000004000472bf */ /* 0x000fe20008000000 */
[----:B------:R-:W-:-:S04]  /*02e0*/  IMAD.MOV.U32 R19, RZ, RZ, R12 ;  /* 0x000000ffff137224 */ /* 0x000fc800078e000c */
[----:B------:R-:W1:Y:S01]  /*02f0*/  F2I.TRUNC.NTZ R0, R0 ;  /* 0x0000000000007305 */ /* 0x000e62000020f100 */
[----:B------:R-:W-:Y:S02]  /*0300*/  IADD3 R13, PT, PT, RZ, -UR4, RZ ;  /* 0x80000004ff0d7c10 */ /* 0x000fe4000fffe0ff */
[----:B0-----:R-:W-:Y:S01]  /*0310*/  ISETP.EQ.U32.AND P0, PT, R14, UR10, PT ;  /* 0x0000000a0e007c0c */ /* 0x001fe2000bf02070 */
[----:B-1----:R-:W-:-:S05]  /*0320*/  VIADD R21, R0, 0x1 ;  /* 0x0000000100157836 */ /* 0x002fca0000000000 */
[----:B------:R-:W-:Y:S04]  /*0330*/  STG.E.U8 desc[UR8][R8.64], R21 ;  /* 0x0000001508007986 */ /* 0x000fe8000c101108 */
[----:B------:R-:W-:Y:S04]  /*0340*/  STG.E.64 desc[UR8][R4.64], R18 ;  /* 0x0000001204007986 */ /* 0x000fe8000c101b08 */
[----:B------:R-:W-:Y:S04]  /*0350*/  STG.E.64 desc[UR8][R4.64+0x8], R22 ;  /* 0x0000081604007986 */ /* 0x000fe8000c101b08 */
[----:B------:R-:W-:Y:S04]  /*0360*/  STG.E.64 desc[UR8][R4.64+0x10], R16 ;  /* 0x0000101004007986 */ /* 0x000fe8000c101b08 */
[----:B------:R-:W-:Y:S04]  /*0370*/  STG.E.64 desc[UR8][R4.64+0x18], R2 ;  /* 0x0000180204007986 */ /* 0x000fe8000c101b08 */
[----:B------:R-:W-:Y:S04]  /*0380*/  STG.E.64 desc[UR8][R4.64+0x28], R6 ;  /* 0x0000280604007986 */ /* 0x000fe8000c101b08 */
[----:B------:R-:W-:Y:S04]  /*0390*/  STG.E desc[UR8][R4.64+0x20], R15 ;  /* 0x0000200f04007986 */ /* 0x000fe8000c101908 */
[----:B------:R-:W-:Y:S01]  /*03a0*/  @P0 REDG.E.ADD.STRONG.GPU desc[UR8][R10.64], R13 ;  /* 0x0000000d0a00098e */ /* 0x000fe2000c12e108 */
[----:B------:R-:W-:Y:S05]  /*03b0*/  EXIT ;  /* 0x000000000000794d */ /* 0x000fea0003800000 */
.L_x_31:
        /* <DEDUP_REMOVED lines=12> */
.L_x_48:


//--------------------- .text._Z12setup_kernelP17curandStateXORWOWm --------------------------
	.section	.text._Z12setup_kernelP17curandStateXORWOWm,"ax",@progbits
	.align	128
        .global         _Z12setup_kernelP17curandStateXORWOWm
        .type           _Z12setup_kernelP17curandStateXORWOWm,@function
        .size           _Z12setup_kernelP17curandStateXORWOWm,(.L_x_49 - _Z12setup_kernelP17curandStateXORWOWm)
        .other          _Z12setup_kernelP17curandStateXORWOWm,@"STO_CUDA_ENTRY STV_DEFAULT"
_Z12setup_kernelP17curandStateXORWOWm:
.text._Z12setup_kernelP17curandStateXORWOWm:
[----:B------:R-:W-:Y:S08]  /*0000*/  LDC R1, c[0x0][0x37c] ;  /* 0x0000df00ff017b82 */ /* 0x000ff00000000800 */
[----:B------:R-:W0:Y:S01]  /*0010*/  LDC.64 R4, c[0x0][0x388] ;  /* 0x0000e200ff047b82 */ /* 0x000e220000000a00 */
[----:B------:R-:W1:Y:S01]  /*0020*/  S2R R13, SR_TID.X ;  /* 0x00000000000d7919 */ /* 0x000e620000002100 */
[----:B------:R-:W2:Y:S01]  /*0030*/  LDCU.64 UR4, c[0x0][0x358] ;  /* 0x00006b00ff0477ac */ /* 0x000ea20008000a00 */
[----:B------:R-:W-:Y:S05]  /*0040*/  BSSY.RECONVERGENT B0, `(.L_x_32) ;  /* 0x00000e7000007945 */ /* 0x000fea0003800200 */
[----:B------:R-:W1:Y:S01]  /*0050*/  LDC.64 R2, c[0x0][0x380] ;  /* 0x0000e000ff027b82 */ /* 0x000e620000000a00 */
[----:B0-----:R-:W-:-:S02]  /*0060*/  LOP3.LUT R0, R4, 0xaad26b49, RZ, 0x3c, !PT ;  /* 0xaad26b4904007812 */ /* 0x001fc400078e3cff */
[----:B------:R-:W-:-:S03]  /*0070*/  LOP3.LUT R4, R5, 0xf7dcefdd, RZ, 0x3c, !PT ;  /* 0xf7dcefdd05047812 */ /* 0x000fc600078e3cff */
[----:B------:R-:W-:Y:S02]  /*0080*/  IMAD R0, R0, 0x4182bed5, RZ ;  /* 0x4182bed500007824 */ /* 0x000fe400078e02ff */
[----:B------:R-:W-:Y:S02]  /*0090*/  IMAD R5, R4, -0x658354e5, RZ ;  /* 0x9a7cab1b04057824 */ /* 0x000fe400078e02ff */
[----:B-1----:R-:W-:Y:S01]  /*00a0*/  IMAD.WIDE.U32 R2, R13, 0x30, R2 ;  /* 0x000000300d027825 */ /* 0x002fe200078e0002 */
[C---:B------:R-:W-:Y:S02]  /*00b0*/  LOP3.LUT R8, R0.reuse, 0x159a55e5, RZ, 0x3c, !PT ;  /* 0x159a55e500087812 */ /* 0x040fe400078e3cff */
[C---:B------:R-:W-:Y:S01]  /*00c0*/  IADD3 R6, PT, PT, R0.reuse, 0x64f0c9, R5 ;  /* 0x0064f0c900067810 */ /* 0x040fe20007ffe005 */
[C---:B------:R-:W-:Y:S01]  /*00d0*/  VIADD R7, R0.reuse, 0x75bcd15 ;  /* 0x075bcd1500077836 */ /* 0x040fe20000000000 */
[----:B------:R-:W-:Y:S01]  /*00e0*/  LOP3.LUT R10, R5, 0x5491333, RZ, 0x3c, !PT ;  /* 0x05491333050a7812 */ /* 0x000fe200078e3cff */
[----:B------:R-:W-:Y:S01]  /*00f0*/  VIADD R11, R0, 0x583f19 ;  /* 0x00583f19000b7836 */ /* 0x000fe20000000000 */
[----:B------:R-:W-:Y:S01]  /*0100*/  ISETP.NE.AND P0, PT, R13, RZ, PT ;  /* 0x000000ff0d00720c */ /* 0x000fe20003f05270 */
[----:B------:R-:W-:Y:S01]  /*0110*/  VIADD R9, R5, 0x1f123bb5 ;  /* 0x1f123bb505097836 */ /* 0x000fe20000000000 */
[----:B--2---:R0:W-:Y:S04]  /*0120*/  STG.E.64 desc[UR4][R2.64], R6 ;  /* 0x0000000602007986 */ /* 0x0041e8000c101b04 */
[----:B------:R0:W-:Y:S04]  /*0130*/  STG.E.64 desc[UR4][R2.64+0x8], R8 ;  /* 0x0000080802007986 */ /* 0x0001e8000c101b04 */
[----:B------:R0:W-:Y:S03]  /*0140*/  STG.E.64 desc[UR4][R2.64+0x10], R10 ;  /* 0x0000100a02007986 */ /* 0x0001e6000c101b04 */
[----:B------:R-:W-:Y:S05]  /*0150*/  @!P0 BRA `(.L_x_33) ;  /* 0x0000000c00548947 */ /* 0x000fea0003800000 */
[----:B------:R-:W-:Y:S01]  /*0160*/  IMAD.MOV.U32 R0, RZ, RZ, R13 ;  /* 0x000000ffff007224 */ /* 0x000fe200078e000d */
[----:B0-----:R-:W-:-:S07]  /*0170*/  CS2R R10, SRZ ;  /* 0x00000000000a7805 */ /* 0x001fce000001ff00 */
.L_x_39:
[----:B0-----:R-:W-:Y:S01]  /*0180*/  LOP3.LUT R2, R0, 0x3, RZ, 0xc0, !PT ;  /* 0x0000000300027812 */ /* 0x001fe200078ec0ff */
[----:B------:R-:W-:Y:S03]  /*0190*/  BSSY.RECONVERGENT B1, `(.L_x_34) ;  /* 0x00000cb000017945 */ /* 0x000fe60003800200 */
[----:B------:R-:W-:-:S04]  /*01a0*/  ISETP.NE.U32.AND P0, PT, R2, RZ, PT ;  /* 0x000000ff0200720c */ /* 0x000fc80003f05070 */
[----:B------:R-:W-:-:S13]  /*01b0*/  ISETP.NE.AND.EX P0, PT, RZ, RZ, PT, P0 ;  /* 0x000000ffff00720c */ /* 0x000fda0003f05300 */
[----:B------:R-:W-:Y:S05]  /*01c0*/  @!P0 BRA `(.L_x_35) ;  /* 0x0000000c001c8947 */ /* 0x000fea0003800000 */
[----:B------:R-:W0:Y:S01]  /*01d0*/  LDC.64 R6, c[0x4][RZ] ;  /* 0x01000000ff067b82 */ /* 0x000e220000000a00 */
[----:B------:R-:W-:Y:S02]  /*01e0*/  IMAD.MOV.U32 R12, RZ, RZ, RZ ;  /* 0x000000ffff0c7224 */ /* 0x000fe400078e00ff */
[----:B0-----:R-:W-:-:S07]  /*01f0*/  IMAD.WIDE.U32 R6, R10, 0xc80, R6 ;  /* 0x00000c800a067825 */ /* 0x001fce00078e0006 */
.L_x_38:
[----:B0-----:R-:W-:Y:S01]  /*0200*/  IMAD.MOV.U32 R13, RZ, RZ, RZ ;  /* 0x000000ffff0d7224 */ /* 0x001fe200078e00ff */
[----:B------:R-:W-:Y:S01]  /*0210*/  CS2R R2, SRZ ;  /* 0x0000000000027805 */ /* 0x000fe2000001ff00 */
[----:B------:R-:W-:Y:S01]  /*0220*/  IMAD.MOV.U32 R15, RZ, RZ, RZ ;  /* 0x000000ffff0f7224 */ /* 0x000fe200078e00ff */
[----:B------:R-:W-:-:S07]  /*0230*/  CS2R R4, SRZ ;  /* 0x0000000000047805 */ /* 0x000fce000001ff00 */
.L_x_37:
[----:B------:R-:W0:Y:S01]  /*0240*/  S2R R14, SR_TID.X ;  /* 0x00000000000e7919 */ /* 0x000e220000002100 */
[----:B------:R-:W0:Y:S02]  /*0250*/  LDC.64 R8, c[0x0][0x380] ;  /* 0x0000e000ff087b82 */ /* 0x000e240000000a00 */
[----:B0-----:R-:W-:-:S04]  /*0260*/  IMAD.WIDE.U32 R8, R14, 0x30, R8 ;  /* 0x000000300e087825 */ /* 0x001fc800078e0008 */
[----:B------:R-:W-:-:S05]  /*0270*/  IMAD.WIDE.U32 R8, R15, 0x4, R8 ;  /* 0x000000040f087825 */ /* 0x000fca00078e0008 */
[----:B------:R0:W5:Y:S01]  /*0280*/  LDG.E R16, desc[UR4][R8.64+0x4] ;  /* 0x0000040408107981 */ /* 0x000162000c1e1900 */
[----:B------:R-:W-:-:S07]  /*0290*/  IMAD.MOV.U32 R17, RZ, RZ, RZ ;  /* 0x000000ffff117224 */ /* 0x000fce00078e00ff */
.L_x_36:
[----:B-----5:R-:W-:Y:S01]  /*02a0*/  SHF.R.U32.HI R24, RZ, R17, R16 ;  /* 0x00000011ff187219 */ /* 0x020fe20000011610 */
[----:B0-----:R-:W-:-:S03]  /*02b0*/  IMAD.SHL.U32 R8, R15, 0x20, RZ ;  /* 0x000000200f087824 */ /* 0x001fc600078e00ff */
[----:B------:R-:W-:Y:S01]  /*02c0*/  LOP3.LUT R9, R24, 0x1, RZ, 0xc0, !PT ;  /* 0x0000000118097812 */ /* 0x000fe200078ec0ff */
[----:B------:R-:W-:-:S03]  /*02d0*/  IMAD.IADD R8, R8, 0x1, R17 ;  /* 0x0000000108087824 */ /* 0x000fc600078e0211 */
[----:B------:R-:W-:Y:S01]  /*02e0*/  ISETP.NE.U32.AND P0, PT, R9, 0x1, PT ;  /* 0x000000010900780c */ /* 0x000fe20003f05070 */
[----:B------:R-:W-:-:S03]  /*02f0*/  IMAD R9, R8, 0x5, RZ ;  /* 0x0000000508097824 */ /* 0x000fc600078e02ff */
[----:B------:R-:W-:Y:S01]  /*0300*/  R2P PR, R24, 0x7e ;  /* 0x0000007e18007804 */ /* 0x000fe20000000000 */
[----:B------:R-:W-:-:S08]  /*0310*/  IMAD.WIDE.U32 R8, R9, 0x4, R6 ;  /* 0x0000000409087825 */ /* 0x000fd000078e0006 */
[----:B------:R-:W2:Y:S04]  /*0320*/  @!P0 LDG.E R18, desc[UR4][R8.64] ;  /* 0x0000000408128981 */ /* 0x000ea8000c1e1900 */
[----:B------:R-:W3:Y:S04]  /*0330*/  @P1 LDG.E R22, desc[UR4][R8.64+0x14] ;  /* 0x0000140408161981 */ /* 0x000ee8000c1e1900 */
[----:B------:R-:W4:Y:S04]  /*0340*/  @!P0 LDG.E R20, desc[UR4][R8.64+0x10] ;  /* 0x0000100408148981 */ /* 0x000f28000c1e1900 */
[----:B------:R-:W4:Y:S04]  /*0350*/  @P2 LDG.E R28, desc[UR4][R8.64+0x28] ;  /* 0x00002804081c2981 */ /* 0x000f28000c1e1900 */
[----:B------:R-:W4:Y:S04]  /*0360*/  @P1 LDG.E R26, desc[UR4][R8.64+0x24] ;  /* 0x00002404081a1981 */ /* 0x000f28000c1e1900 */
[----:B------:R-:W4:Y:S04]  /*0370*/  @P3 LDG.E R21, desc[UR4][R8.64+0x3c] ;  /* 0x00003c0408153981 */ /* 0x000f28000c1e1900 */
[----:B------:R-:W4:Y:S04]  /*0380*/  @P2 LDG.E R19, desc[UR4][R8.64+0x38] ;  /* 0x0000380408132981 */ /* 0x000f28000c1e1900 */
[----:B------:R-:W4:Y:S04]  /*0390*/  @P4 LDG.E R23, desc[UR4][R8.64+0x50] ;  /* 0x0000500408174981 */ /* 0x000f28000c1e1900 */
[----:B------:R-:W4:Y:S01]  /*03a0*/  @P1 LDG.E R25, desc[UR4][R8.64+0x20] ;  /* 0x0000200408191981 */ /* 0x000f22000c1e1900 */
[----:B--2---:R-:W-:-:S03]  /*03b0*/  @!P0 LOP3.LUT R13, R13, R18, RZ, 0x3c, !PT ;  /* 0x000000120d0d8212 */ /* 0x004fc600078e3cff */
[----:B------:R-:W2:Y:S01]  /*03c0*/  @!P0 LDG.E R18, desc[UR4][R8.64+0x8] ;  /* 0x0000080408128981 */ /* 0x000ea2000c1e1900 */
[----:B---3--:R-:W-:-:S03]  /*03d0*/  @P1 LOP3.LUT R13, R13, R22, RZ, 0x3c, !PT ;  /* 0x000000160d0d1212 */ /* 0x008fc600078e3cff */
[----:B------:R-:W3:Y:S01]  /*03e0*/  @P3 LDG.E R22, desc[UR4][R8.64+0x4c] ;  /* 0x00004c0408163981 */ /* 0x000ee2000c1e1900 */
[----:B----4-:R-:W-:-:S03]  /*03f0*/  @!P0 LOP3.LUT R3, R3, R20, RZ, 0x3c, !PT ;  /* 0x0000001403038212 */ /* 0x010fc600078e3cff */
[----:B------:R-:W4:Y:S01]  /*0400*/  @P1 LDG.E R20, desc[UR4][R8.64+0x1c] ;  /* 0x00001c0408141981 */ /* 0x000f22000c1e1900 */
[----:B------:R-:W-:Y:S02]  /*0410*/  @P2 LOP3.LUT R13, R13, R28, RZ, 0x3c, !PT ;  /* 0x0000001c0d0d2212 */ /* 0x000fe400078e3cff */
[----:B------:R-:W-:Y:S02]  /*0420*/  @P1 LOP3.LUT R3, R3, R26, RZ, 0x3c, !PT ;  /* 0x0000001a03031212 */ /* 0x000fe400078e3cff */
[----:B------:R-:W4:Y:S01]  /*0430*/  @P5 LDG.E R26, desc[UR4][R8.64+0x64] ;  /* 0x00006404081a5981 */ /* 0x000f22000c1e1900 */
[----:B------:R-:W-:-:S03]  /*0440*/  @P3 LOP3.LUT R13, R13, R21, RZ, 0x3c, !PT ;  /* 0x000000150d0d3212 */ /* 0x000fc600078e3cff */
[----:B------:R-:W4:Y:S01]  /*0450*/  @!P0 LDG.E R21, desc[UR4][R8.64+0xc] ;  /* 0x00000c0408158981 */ /* 0x000f22000c1e1900 */
[----:B------:R-:W-:-:S03]  /*0460*/  @P2 LOP3.LUT R3, R3, R19, RZ, 0x3c, !PT ;  /* 0x0000001303032212 */ /* 0x000fc600078e3cff */
[----:B------:R-:W4:Y:S01]  /*0470*/  @!P0 LDG.E R19, desc[UR4][R8.64+0x4] ;  /* 0x0000040408138981 */ /* 0x000f22000c1e1900 */
[----:B------:R-:W-:-:S03]  /*0480*/  @P4 LOP3.LUT R13, R13, R23, RZ, 0x3c, !PT ;  /* 0x000000170d0d4212 */ /* 0x000fc600078e3cff */
[----:B------:R-:W4:Y:S01]  /*0490*/  @P1 LDG.E R23, desc[UR4][R8.64+0x18] ;  /* 0x0000180408171981 */ /* 0x000f22000c1e1900 */
[----:B--2---:R-:W-:-:S03]  /*04a0*/  @!P0 LOP3.LUT R5, R5, R18, RZ, 0x3c, !PT ;  /* 0x0000001205058212 */ /* 0x004fc600078e3cff */
[----:B------:R-:W2:Y:S01]  /*04b0*/  @P2 LDG.E R18, desc[UR4][R8.64+0x30] ;  /* 0x0000300408122981 */ /* 0x000ea2000c1e1900 */
[----:B---3--:R-:W-:-:S03]  /*04c0*/  @P3 LOP3.LUT R3, R3, R22, RZ, 0x3c, !PT ;  /* 0x0000001603033212 */ /* 0x008fc600078e3cff */
[----:B------:R-:W3:Y:S01]  /*04d0*/  @P4 LDG.E R22, desc[UR4][R8.64+0x60] ;  /* 0x0000600408164981 */ /* 0x000ee2000c1e1900 */
[----:B----4-:R-:W-:-:S03]  /*04e0*/  @P1 LOP3.LUT R5, R5, R20, RZ, 0x3c, !PT ;  /* 0x0000001405051212 */ /* 0x010fc600078e3cff */
[----:B------:R-:W4:Y:S01]  /*04f0*/  @P3 LDG.E R20, desc[UR4][R8.64+0x44] ;  /* 0x0000440408143981 */ /* 0x000f22000c1e1900 */
[----:B------:R-:W-:-:S03]  /*0500*/  @P5 LOP3.LUT R13, R13, R26, RZ, 0x3c, !PT ;  /* 0x0000001a0d0d5212 */ /* 0x000fc600078e3cff */
[----:B------:R-:W4:Y:S01]  /*0510*/  @P6 LDG.E R26, desc[UR4][R8.64+0x78] ;  /* 0x00007804081a6981 */ /* 0x000f22000c1e1900 */
[----:B------:R-:W-:-:S03]  /*0520*/  @!P0 LOP3.LUT R2, R2, R21, RZ, 0x3c, !PT ;  /* 0x0000001502028212 */ /* 0x000fc600078e3cff */
[----:B------:R-:W4:Y:S01]  /*0530*/  @P2 LDG.E R21, desc[UR4][R8.64+0x34] ;  /* 0x0000340408152981 */ /* 0x000f22000c1e1900 */
[----:B------:R-:W-:-:S03]  /*0540*/  @!P0 LOP3.LUT R4, R4, R19, RZ, 0x3c, !PT ;  /* 0x0000001304048212 */ /* 0x000fc600078e3cff */
[----:B------:R-:W4:Y:S01]  /*0550*/  @P2 LDG.E R19, desc[UR4][R8.64+0x2c] ;  /* 0x00002c0408132981 */ /* 0x000f22000c1e1900 */
[----:B------:R-:W-:Y:S02]  /*0560*/  @P1 LOP3.LUT R2, R2, R25, RZ, 0x3c, !PT ;  /* 0x0000001902021212 */ /* 0x000fe400078e3cff */
[----:B------:R-:W-:Y:S01]  /*0570*/  @P1 LOP3.LUT R4, R4, R23, RZ, 0x3c, !PT ;  /* 0x0000001704041212 */ /* 0x000fe200078e3cff */
[----:B------:R-:W4:Y:S04]  /*0580*/  @P3 LDG.E R25, desc[UR4][R8.64+0x48] ;  /* 0x0000480408193981 */ /* 0x000f28000c1e1900 */
[----:B------:R-:W4:Y:S01]  /*0590*/  @P3 LDG.E R23, desc[UR4][R8.64+0x40] ;  /* 0x0000400408173981 */ /* 0x000f22000c1e1900 */
[----:B------:R-:W-:Y:S02]  /*05a0*/  LOP3.LUT P0, RZ, R24, 0x80, RZ, 0xc0, !PT ;  /* 0x0000008018ff7812 */ /* 0x000fe4000780c0ff */
[----:B--2---:R-:W-:-:S02]  /*05b0*/  @P2 LOP3.LUT R5, R5, R18, RZ, 0x3c, !PT ;  /* 0x0000001205052212 */ /* 0x004fc400078e3cff */
[----:B------:R-:W2:Y:S01]  /*05c0*/  @P4 LDG.E R18, desc[UR4][R8.64+0x58] ;  /* 0x0000580408124981 */ /* 0x000ea2000c1e1900 */
[----:B---3--:R-:W-:-:S03]  /*05d0*/  @P4 LOP3.LUT R3, R3, R22, RZ, 0x3c, !PT ;  /* 0x0000001603034212 */ /* 0x008fc600078e3cff */
[----:B------:R-:W3:Y:S01]  /*05e0*/  @P5 LDG.E R22, desc[UR4][R8.64+0x74] ;  /* 0x0000740408165981 */ /* 0x000ee2000c1e1900 */
[----:B----4-:R-:W-:-:S03]  /*05f0*/  @P3 LOP3.LUT R5, R5, R20, RZ, 0x3c, !PT ;  /* 0x0000001405053212 */ /* 0x010fc600078e3cff */
[----:B------:R-:W4:Y:S01]  /*0600*/  @P5 LDG.E R20, desc[UR4][R8.64+0x6c] ;  /* 0x00006c0408145981 */ /* 0x000f22000c1e1900 */
[----:B------:R-:W-:-:S03]  /*0610*/  @P6 LOP3.LUT R13, R13, R26, RZ, 0x3c, !PT ;  /* 0x0000001a0d0d6212 */ /* 0x000fc600078e3cff */
        /* <DEDUP_REMOVED lines=9> */
[----:B--2---:R-:W-:-:S03]  /*06b0*/  @P4 LOP3.LUT R5, R5, R18, RZ, 0x3c, !PT ;  /* 0x0000001205054212 */ /* 0x004fc600078e3cff */
        /* <DEDUP_REMOVED lines=15> */
[----:B--2---:R-:W-:-:S04]  /*07b0*/  @P6 LOP3.LUT R5, R5, R18, RZ, 0x3c, !PT ;  /* 0x0000001205056212 */ /* 0x004fc800078e3cff */
[----:B---3--:R-:W-:Y:S02]  /*07c0*/  @P0 LOP3.LUT R5, R5, R22, RZ, 0x3c, !PT ;  /* 0x0000001605050212 */ /* 0x008fe400078e3cff */
[----:B----4-:R-:W-:-:S04]  /*07d0*/  @P6 LOP3.LUT R3, R3, R20, RZ, 0x3c, !PT ;  /* 0x0000001403036212 */ /* 0x010fc800078e3cff */
[----:B------:R-:W-:Y:S02]  /*07e0*/  @P0 LOP3.LUT R3, R3, R26, RZ, 0x3c, !PT ;  /* 0x0000001a03030212 */ /* 0x000fe400078e3cff */
[----:B------:R-:W-:Y:S02]  /*07f0*/  @P6 LOP3.LUT R2, R2, R21, RZ, 0x3c, !PT ;  /* 0x0000001502026212 */ /* 0x000fe400078e3cff */
[----:B------:R-:W-:Y:S02]  /*0800*/  @P6 LOP3.LUT R4, R4, R19, RZ, 0x3c, !PT ;  /* 0x0000001304046212 */ /* 0x000fe400078e3cff */
[----:B------:R-:W-:Y:S02]  /*0810*/  @P0 LOP3.LUT R2, R2, R25, RZ, 0x3c, !PT ;  /* 0x0000001902020212 */ /* 0x000fe400078e3cff */
[----:B------:R-:W-:Y:S02]  /*0820*/  @P0 LOP3.LUT R4, R4, R23, RZ, 0x3c, !PT ;  /* 0x0000001704040212 */ /* 0x000fe400078e3cff */
[----:B------:R-:W-:-:S13]  /*0830*/  R2P PR, R24.B1, 0x7f ;  /* 0x0000007f18007804 */ /* 0x000fda0000001000 */
[----:B------:R-:W2:Y:S04]  /*0840*/  @P0 LDG.E R18, desc[UR4][R8.64+0xa0] ;  /* 0x0000a00408120981 */ /* 0x000ea8000c1e1900 */
[----:B------:R-:W3:Y:S04]  /*0850*/  @P1 LDG.E R20, desc[UR4][R8.64+0xb4] ;  /* 0x0000b40408141981 */ /* 0x000ee8000c1e1900 */
[----:B------:R-:W4:Y:S04]  /*0860*/  @P2 LDG.E R26, desc[UR4][R8.64+0xc8] ;  /* 0x0000c804081a2981 */ /* 0x000f28000c1e1900 */
[----:B------:R-:W4:Y:S04]  /*0870*/  @P3 LDG.E R28, desc[UR4][R8.64+0xdc] ;  /* 0x0000dc04081c3981 */ /* 0x000f28000c1e1900 */
[----:B------:R-:W4:Y:S04]  /*0880*/  @P0 LDG.E R19, desc[UR4][R8.64+0xa4] ;  /* 0x0000a40408130981 */ /* 0x000f28000c1e1900 */
[----:B------:R-:W4:Y:S04]  /*0890*/  @P0 LDG.E R22, desc[UR4][R8.64+0xb0] ;  /* 0x0000b00408160981 */ /* 0x000f28000c1e1900 */
[----:B------:R-:W4:Y:S04]  /*08a0*/  @P4 LDG.E R25, desc[UR4][R8.64+0xf0] ;  /* 0x0000f00408194981 */ /* 0x000f28000c1e1900 */
[----:B------:R-:W4:Y:S04]  /*08b0*/  @P0 LDG.E R21, desc[UR4][R8.64+0xac] ;  /* 0x0000ac0408150981 */ /* 0x000f28000c1e1900 */
[----:B------:R-:W4:Y:S01]  /*08c0*/  @P1 LDG.E R23, desc[UR4][R8.64+0xb8] ;  /* 0x0000b80408171981 */ /* 0x000f22000c1e1900 */
[----:B--2---:R-:W-:-:S03]  /*08d0*/  @P0 LOP3.LUT R13, R13, R18, RZ, 0x3c, !PT ;  /* 0x000000120d0d0212 */ /* 0x004fc600078e3cff */
[----:B------:R-:W2:Y:S01]  /*08e0*/  @P1 LDG.E R18, desc[UR4][R8.64+0xbc] ;  /* 0x0000bc0408121981 */ /* 0x000ea2000c1e1900 */
[----:B---3--:R-:W-:-:S03]  /*08f0*/  @P1 LOP3.LUT R13, R13, R20, RZ, 0x3c, !PT ;  /* 0x000000140d0d1212 */ /* 0x008fc600078e3cff */
[----:B------:R-:W3:Y:S01]  /*0900*/  @P0 LDG.E R20, desc[UR4][R8.64+0xa8] ;  /* 0x0000a80408140981 */ /* 0x000ee2000c1e1900 */
[----:B----4-:R-:W-:-:S03]  /*0910*/  @P2 LOP3.LUT R13, R13, R26, RZ, 0x3c, !PT ;  /* 0x0000001a0d0d2212 */ /* 0x010fc600078e3cff */
[----:B------:R-:W4:Y:S01]  /*0920*/  @P5 LDG.E R26, desc[UR4][R8.64+0x104] ;  /* 0x00010404081a5981 */ /* 0x000f22000c1e1900 */
[----:B------:R-:W-:Y:S02]  /*0930*/  @P3 LOP3.LUT R13, R13, R28, RZ, 0x3c, !PT ;  /* 0x0000001c0d0d3212 */ /* 0x000fe400078e3cff */
[----:B------:R-:W-:Y:S02]  /*0940*/  @P0 LOP3.LUT R4, R4, R19, RZ, 0x3c, !PT ;  /* 0x0000001304040212 */ /* 0x000fe400078e3cff */
        /* <DEDUP_REMOVED lines=9> */
[----:B---3--:R-:W-:-:S03]  /*09e0*/  @P0 LOP3.LUT R5, R5, R20, RZ, 0x3c, !PT ;  /* 0x0000001405050212 */ /* 0x008fc600078e3cff */
[----:B------:R-:W3:Y:S01]  /*09f0*/  @P1 LDG.E R20, desc[UR4][R8.64+0xc4] ;  /* 0x0000c40408141981 */ /* 0x000ee2000c1e1900 */
[----:B--2---:R-:W-:-:S03]  /*0a00*/  @P1 LOP3.LUT R5, R5, R18, RZ, 0x3c, !PT ;  /* 0x0000001205051212 */ /* 0x004fc600078e3cff */
[----:B------:R-:W2:Y:S01]  /*0a10*/  @P3 LDG.E R18, desc[UR4][R8.64+0xe4] ;  /* 0x0000e40408123981 */ /* 0x000ea2000c1e1900 */
[----:B------:R-:W-:Y:S02]  /*0a20*/  LOP3.LUT P0, RZ, R24, 0x8000, RZ, 0xc0, !PT ;  /* 0x0000800018ff7812 */ /* 0x000fe4000780c0ff */
[----:B----4-:R-:W-:Y:S01]  /*0a30*/  @P5 LOP3.LUT R13, R13, R26, RZ, 0x3c, !PT ;  /* 0x0000001a0d0d5212 */ /* 0x010fe200078e3cff */
[----:B------:R-:W4:Y:S04]  /*0a40*/  @P2 LDG.E R24, desc[UR4][R8.64+0xd8] ;  /* 0x0000d80408182981 */ /* 0x000f28000c1e1900 */
[----:B------:R-:W4:Y:S01]  /*0a50*/  @P6 LDG.E R26, desc[UR4][R8.64+0x118] ;  /* 0x00011804081a6981 */ /* 0x000f22000c1e1900 */
[----:B------:R-:W-:Y:S02]  /*0a60*/  @P1 LOP3.LUT R2, R2, R19, RZ, 0x3c, !PT ;  /* 0x0000001302021212 */ /* 0x000fe400078e3cff */
[----:B------:R-:W-:Y:S01]  /*0a70*/  @P2 LOP3.LUT R5, R5, R22, RZ, 0x3c, !PT ;  /* 0x0000001605052212 */ /* 0x000fe200078e3cff */
[----:B------:R-:W4:Y:S04]  /*0a80*/  @P3 LDG.E R19, desc[UR4][R8.64+0xe8] ;  /* 0x0000e80408133981 */ /* 0x000f28000c1e1900 */
[----:B------:R-:W4:Y:S01]  /*0a90*/  @P4 LDG.E R22, desc[UR4][R8.64+0xf8] ;  /* 0x0000f80408164981 */ /* 0x000f22000c1e1900 */
[----:B------:R-:W-:-:S03]  /*0aa0*/  @P2 LOP3.LUT R4, R4, R21, RZ, 0x3c, !PT ;  /* 0x0000001504042212 */ /* 0x000fc600078e3cff */
[----:B------:R-:W4:Y:S01]  /*0ab0*/  @P4 LDG.E R21, desc[UR4][R8.64+0xf4] ;  /* 0x0000f40408154981 */ /* 0x000f22000c1e1900 */
[----:B------:R-:W-:-:S03]  /*0ac0*/  @P2 LOP3.LUT R2, R2, R23, RZ, 0x3c, !PT ;  /* 0x0000001702022212 */ /* 0x000fc600078e3cff */
[----:B------:R-:W4:Y:S01]  /*0ad0*/  @P4 LDG.E R23, desc[UR4][R8.64+0xfc] ;  /* 0x0000fc0408174981 */ /* 0x000f22000c1e1900 */
[----:B------:R-:W-:-:S03]  /*0ae0*/  @P3 LOP3.LUT R4, R4, R25, RZ, 0x3c, !PT ;  /* 0x0000001904043212 */ /* 0x000fc600078e3cff */
[----:B------:R-:W4:Y:S04]  /*0af0*/  @P5 LDG.E R25, desc[UR4][R8.64+0x108] ;  /* 0x0001080408195981 */ /* 0x000f28000c1e1900 */
[----:B------:R-:W4:Y:S01]  /*0b00*/  @P0 LDG.E R27, desc[UR4][R8.64+0x138] ;  /* 0x00013804081b0981 */ /* 0x000f22000c1e1900 */
[----:B---3--:R-:W-:-:S03]  /*0b10*/  @P1 LOP3.LUT R3, R3, R20, RZ, 0x3c, !PT ;  /* 0x0000001403031212 */ /* 0x008fc600078e3cff */
[----:B------:R-:W3:Y:S01]  /*0b20*/  @P3 LDG.E R20, desc[UR4][R8.64+0xec] ;  /* 0x0000ec0408143981 */ /* 0x000ee2000c1e1900 */
[----:B--2---:R-:W-:-:S03]  /*0b30*/  @P3 LOP3.LUT R5, R5, R18, RZ, 0x3c, !PT ;  /* 0x0000001205053212 */ /* 0x004fc600078e3cff */
[----:B------:R-:W2:Y:S01]  /*0b40*/  @P5 LDG.E R18, desc[UR4][R8.64+0x10c] ;  /* 0x00010c0408125981 */ /* 0x000ea2000c1e1900 */
        /* <DEDUP_REMOVED lines=22> */
[----:B------:R-:W-:-:S05]  /*0cb0*/  VIADD R17, R17, 0x10 ;  /* 0x0000001011117836 */ /* 0x000fca0000000000 */
[----:B------:R-:W-:Y:S02]  /*0cc0*/  ISETP.NE.AND P1, PT, R17, 0x20, PT ;  /* 0x000000201100780c */ /* 0x000fe40003f25270 */
[----:B------:R-:W-:Y:S02]  /*0cd0*/  @P5 LOP3.LUT R2, R2, R19, RZ, 0x3c, !PT ;  /* 0x0000001302025212 */ /* 0x000fe400078e3cff */
[----:B------:R-:W-:Y:S02]  /*0ce0*/  @P6 LOP3.LUT R4, R4, R21, RZ, 0x3c, !PT ;  /* 0x0000001504046212 */ /* 0x000fe400078e3cff */
[----:B------:R-:W-:Y:S02]  /*0cf0*/  @P6 LOP3.LUT R5, R5, R22, RZ, 0x3c, !PT ;  /* 0x0000001605056212 */ /* 0x000fe400078e3cff */
[----:B------:R-:W-:Y:S02]  /*0d00*/  @P6 LOP3.LUT R2, R2, R23, RZ, 0x3c, !PT ;  /* 0x0000001702026212 */ /* 0x000fe400078e3cff */
[----:B------:R-:W-:-:S02]  /*0d10*/  @P0 LOP3.LUT R4, R4, R25, RZ, 0x3c, !PT ;  /* 0x0000001904040212 */ /* 0x000fc400078e3cff */
[----:B------:R-:W-:Y:S02]  /*0d20*/  @P0 LOP3.LUT R2, R2, R27, RZ, 0x3c, !PT ;  /* 0x0000001b02020212 */ /* 0x000fe400078e3cff */
[----:B---3--:R-:W-:-:S04]  /*0d30*/  @P5 LOP3.LUT R3, R3, R20, RZ, 0x3c, !PT ;  /* 0x0000001403035212 */ /* 0x008fc800078e3cff */
[----:B--2---:R-:W-:Y:S02]  /*0d40*/  @P6 LOP3.LUT R3, R3, R18, RZ, 0x3c, !PT ;  /* 0x0000001203036212 */ /* 0x004fe400078e3cff */
[----:B----4-:R-:W-:Y:S02]  /*0d50*/  @P0 LOP3.LUT R5, R5, R24, RZ, 0x3c, !PT ;  /* 0x0000001805050212 */ /* 0x010fe400078e3cff */
[----:B------:R-:W-:Y:S01]  /*0d60*/  @P0 LOP3.LUT R3, R3, R26, RZ, 0x3c, !PT ;  /* 0x0000001a03030212 */ /* 0x000fe200078e3cff */
[----:B------:R-:W-:Y:S06]  /*0d70*/  @P1 BRA `(.L_x_36) ;  /* 0xfffffff400481947 */ /* 0x000fec000383ffff */
[----:B------:R-:W-:-:S05]  /*0d80*/  VIADD R15, R15, 0x1 ;  /* 0x000000010f0f7836 */ /* 0x000fca0000000000 */
[----:B------:R-:W-:-:S13]  /*0d90*/  ISETP.NE.AND P0, PT, R15, 0x5, PT ;  /* 0x000000050f00780c */ /* 0x000fda0003f05270 */
[----:B------:R-:W-:Y:S05]  /*0da0*/  @P0 BRA `(.L_x_37) ;  /* 0xfffffff400240947 */ /* 0x000fea000383ffff */
[----:B------:R-:W0:Y:S01]  /*0db0*/  LDC.64 R8, c[0x0][0x380] ;  /* 0x0000e000ff087b82 */ /* 0x000e220000000a00 */
[----:B------:R-:W-:Y:S01]  /*0dc0*/  VIADD R12, R12, 0x1 ;  /* 0x000000010c0c7836 */ /* 0x000fe20000000000 */
[----:B------:R-:W-:-:S04]  /*0dd0*/  LOP3.LUT R15, R0, 0x3, RZ, 0xc0, !PT ;  /* 0x00000003000f7812 */ /* 0x000fc800078ec0ff */
[----:B------:R-:W-:Y:S01]  /*0de0*/  ISETP.GE.U32.AND P0, PT, R12, R15, PT ;  /* 0x0000000f0c00720c */ /* 0x000fe20003f06070 */
[----:B0-----:R-:W-:-:S05]  /*0df0*/  IMAD.WIDE.U32 R8, R14, 0x30, R8 ;  /* 0x000000300e087825 */ /* 0x001fca00078e0008 */
[----:B------:R0:W-:Y:S04]  /*0e00*/  STG.E.64 desc[UR4][R8.64+0x8], R4 ;  /* 0x0000080408007986 */ /* 0x0001e8000c101b04 */
[----:B------:R0:W-:Y:S04]  /*0e10*/  STG.E.64 desc[UR4][R8.64+0x10], R2 ;  /* 0x0000100208007986 */ /* 0x0001e8000c101b04 */
[----:B------:R0:W-:Y:S01]  /*0e20*/  STG.E desc[UR4][R8.64+0x4], R13 ;  /* 0x0000040d08007986 */ /* 0x0001e2000c101904 */
[----:B------:R-:W-:Y:S05]  /*0e30*/  @!P0 BRA `(.L_x_38) ;  /* 0xfffffff000f08947 */ /* 0x000fea000383ffff */
.L_x_35:
[----:B------:R-:W-:Y:S05]  /*0e40*/  BSYNC.RECONVERGENT B1 ;  /* 0x0000000000017941 */ /* 0x000fea0003800200 */
.L_x_34:
[----:B------:R-:W-:Y:S01]  /*0e50*/  ISETP.GT.U32.AND P0, PT, R0, 0x3, PT ;  /* 0x000000030000780c */ /* 0x000fe20003f04070 */
[----:B------:R-:W-:Y:S01]  /*0e60*/  VIADD R10, R10, 0x1 ;  /* 0x000000010a0a7836 */ /* 0x000fe20000000000 */
[--C-:B------:R-:W-:Y:S02]  /*0e70*/  SHF.R.U64 R0, R0, 0x2, R11.reuse ;  /* 0x0000000200007819 */ /* 0x100fe4000000120b */
[----:B------:R-:W-:Y:S02]  /*0e80*/  ISETP.GT.U32.AND.EX P0, PT, R11, RZ, PT, P0 ;  /* 0x000000ff0b00720c */ /* 0x000fe40003f04100 */
[----:B------:R-:W-:-:S11]  /*0e90*/  SHF.R.U32.HI R11, RZ, 0x2, R11 ;  /* 0x00000002ff0b7819 */ /* 0x000fd6000001160b */
[----:B------:R-:W-:Y:S05]  /*0ea0*/  @P0 BRA `(.L_x_39) ;  /* 0xfffffff000b40947 */ /* 0x000fea000383ffff */
.L_x_33:
[----:B------:R-:W-:Y:S05]  /*0eb0*/  BSYNC.RECONVERGENT B0 ;  /* 0x0000000000007941 */ /* 0x000fea0003800200 */
.L_x_32:
[----:B0-----:R-:W0:Y:S01]  /*0ec0*/  S2R R5, SR_TID.X ;  /* 0x0000000000057919 */ /* 0x001e220000002100 */
[----:B------:R-:W0:Y:S02]  /*0ed0*/  LDC.64 R2, c[0x0][0x380] ;  /* 0x0000e000ff027b82 */ /* 0x000e240000000a00 */
[----:B0-----:R-:W-:-:S05]  /*0ee0*/  IMAD.WIDE.U32 R2, R5, 0x30, R2 ;  /* 0x0000003005027825 */ /* 0x001fca00078e0002 */
[----:B------:R-:W-:Y:S04]  /*0ef0*/  STG.E.64 desc[UR4][R2.64+0x18], RZ ;  /* 0x000018ff02007986 */ /* 0x000fe8000c101b04 */
[----:B------:R-:W-:Y:S04]  /*0f00*/  STG.E desc[UR4][R2.64+0x20], RZ ;  /* 0x000020ff02007986 */ /* 0x000fe8000c101904 */
[----:B------:R-:W-:Y:S01]  /*0f10*/  STG.E.64 desc[UR4][R2.64+0x28], RZ ;  /* 0x000028ff02007986 */ /* 0x000fe2000c101b04 */
[----:B------:R-:W-:Y:S05]  /*0f20*/  EXIT ;  /* 0x000000000000794d */ /* 0x000fea0003800000 */
.L_x_40:
        /* <DEDUP_REMOVED lines=13> */
.L_x_49:


//--------------------- .nv.global.init           --------------------------
	.section	.nv.global.init,"aw",@progbits
	.align	4
.nv.global.init:
	.type		mrg32k3aM1SubSeq,@object
	.size		mrg32k3aM1SubSeq,(mrg32k3aM2SubSeq - mrg32k3aM1SubSeq)
mrg32k3aM1SubSeq:
        /*0000*/ 	.byte	0x0b, 0xcc, 0xee, 0x04, 0x73, 0x29, 0x8b, 0x6f, 0xf6, 0x53, 0x03, 0xf6, 0x23, 0xf6, 0xea, 0xda
        /* <DEDUP_REMOVED lines=125> */
	.type		mrg32k3aM2SubSeq,@object
	.size		mrg32k3aM2SubSeq,(mrg32k3aM1 - mrg32k3aM2SubSeq)
mrg32k3aM2SubSeq:
        /* <DEDUP_REMOVED lines=126> */
	.type		mrg32k3aM1,@object
	.size		mrg32k3aM1,(mrg32k3aM1Seq - mrg32k3aM1)
mrg32k3aM1:
        /* <DEDUP_REMOVED lines=144> */
	.type		mrg32k3aM1Seq,@object
	.size		mrg32k3aM1Seq,(mrg32k3aM2 - mrg32k3aM1Seq)
mrg32k3aM1Seq:
        /* <DEDUP_REMOVED lines=144> */
	.type		mrg32k3aM2,@object
	.size		mrg32k3aM2,(mrg32k3aM2Seq - mrg32k3aM2)
mrg32k3aM2:
        /* <DEDUP_REMOVED lines=144> */
	.type		mrg32k3aM2Seq,@object
	.size		mrg32k3aM2Seq,(precalc_xorwow_matrix - mrg32k3aM2Seq)
mrg32k3aM2Seq:
        /* <DEDUP_REMOVED lines=144> */
	.type		precalc_xorwow_matrix,@object
	.size		precalc_xorwow_matrix,(precalc_xorwow_offset_matrix - precalc_xorwow_matrix)
precalc_xorwow_matrix:
        /* <DEDUP_REMOVED lines=6400> */
	.type		precalc_xorwow_offset_matrix,@object
	.size		precalc_xorwow_offset_matrix,(.L_1 - precalc_xorwow_offset_matrix)
precalc_xorwow_offset_matrix:
        /* <DEDUP_REMOVED lines=6400> */
.L_1:


//--------------------- .nv.shared.reserved.0     --------------------------
	.section	.nv.shared.reserved.0,"aw",@nobits
	.weak		__nv_reservedSMEM_offset_0_alias
	.size		__nv_reservedSMEM_offset_0_alias, 0, 64
	.other		__nv_reservedSMEM_offset_0_alias,@"STO_CUDA_RESERVED_SHARED STV_DEFAULT"
__nv_reservedSMEM_offset_0_alias:
	.zero		0
	.zero		64


//--------------------- .nv.constant0._Z21eliminar_rompecabezasPcPiS0_ --------------------------
	.section	.nv.constant0._Z21eliminar_rompecabezasPcPiS0_,"a",@progbits
	.sectionflags	@""
	.align	4
.nv.constant0._Z21eliminar_rompecabezasPcPiS0_:
	.zero		920


//--------------------- .nv.constant0._Z12eliminar_tntPcPiS0_ --------------------------
	.section	.nv.constant0._Z12eliminar_tntPcPiS0_,"a",@progbits
	.sectionflags	@""
	.align	4
.nv.constant0._Z12eliminar_tntPcPiS0_:
	.zero		920


//--------------------- .nv.constant0._Z14eliminar_bombaPcPiS0_i --------------------------
	.section	.nv.constant0._Z14eliminar_bombaPcPiS0_i,"a",@progbits
	.sectionflags	@""
	.align	4
.nv.constant0._Z14eliminar_bombaPcPiS0_i:
	.zero		924


//--------------------- .nv.constant0._Z15eliminar_fichasPcPiS0_P17curandStateXORWOW --------------------------
	.section	.nv.constant0._Z15eliminar_fichasPcPiS0_P17curandStateXORWOW,"a",@progbits
	.sectionflags	@""
	.align	4
.nv.constant0._Z15eliminar_fichasPcPiS0_P17curandStateXORWOW:
	.zero		928


//--------------------- .nv.constant0._Z12bajar_fichasPc --------------------------
	.section	.nv.constant0._Z12bajar_fichasPc,"a",@progbits
	.sectionflags	@""
	.align	4
.nv.constant0._Z12bajar_fichasPc:
	.zero		904


//--------------------- .nv.constant0._Z14generar_fichasPcP17curandStateXORWOWPi --------------------------
	.section	.nv.constant0._Z14generar_fichasPcP17curandStateXORWOWPi,"a",@progbits
	.sectionflags	@""
	.align	4
.nv.constant0._Z14generar_fichasPcP17curandStateXORWOWPi:
	.zero		920


//--------------------- .nv.constant0._Z12setup_kernelP17curandStateXORWOWm --------------------------
	.section	.nv.constant0._Z12setup_kernelP17curandStateXORWOWm,"a",@progbits
	.sectionflags	@""
	.align	4
.nv.constant0._Z12setup_kernelP17curandStateXORWOWm:
	.zero		912


//--------------------- SYMBOLS --------------------------

	.type		.nv.reservedSmem.offset0,@object
	.size		.nv.reservedSmem.offset0,0x4
